def matmul_kernel(
    a_ptr,
    b_ptr,
    c_ptr,
    M,
    N,
    K,
    stride_am,
    stride_ak,
    stride_bk,
    stride_bn,
    stride_cm,
    stride_cn,
    BLOCK_M: tl.constexpr,
    BLOCK_N: tl.constexpr,
    BLOCK_K: tl.constexpr,
    GROUP_M: tl.constexpr,
):
    pid = tl.program_id(axis=0)
    num_pid_m = tl.cdiv(M, BLOCK_M)
    num_pid_n = tl.cdiv(N, BLOCK_N)
    num_pid_in_group = GROUP_M * num_pid_n
    group_id = pid // num_pid_in_group
    first_pid_m = group_id * GROUP_M
    group_size_m = min(num_pid_m - first_pid_m, GROUP_M)
    pid_m = first_pid_m + ((pid % num_pid_in_group) % group_size_m)
    pid_n = (pid % num_pid_in_group) // group_size_m

    offs_am = (pid_m * BLOCK_M + tl.arange(0, BLOCK_M)) % M
    offs_bn = (pid_n * BLOCK_N + tl.arange(0, BLOCK_N)) % N
    offs_k = tl.arange(0, BLOCK_K)
    a_ptrs = a_ptr + offs_am[:, None] * stride_am + offs_k[None, :] * stride_ak
    b_ptrs = b_ptr + offs_k[:, None] * stride_bk + offs_bn[None, :] * stride_bn

    acc = tl.zeros((BLOCK_M, BLOCK_N), dtype=tl.float32)
    for kk in range(0, tl.cdiv(K, BLOCK_K)):
        a = tl.load(a_ptrs, mask=offs_k[None, :] < K - kk * BLOCK_K, other=0.0)
        b = tl.load(b_ptrs, mask=offs_k[:, None] < K - kk * BLOCK_K, other=0.0)
        acc = tl.dot(a, b, acc)
        a_ptrs += BLOCK_K * stride_ak
        b_ptrs += BLOCK_K * stride_bk

    c = acc.to(c_ptr.dtype.element_ty)
    offs_cm = pid_m * BLOCK_M + tl.arange(0, BLOCK_M)
    offs_cn = pid_n * BLOCK_N + tl.arange(0, BLOCK_N)
    c_ptrs = c_ptr + offs_cm[:, None] * stride_cm + offs_cn[None, :] * stride_cn
    mask = (offs_cm[:, None] < M) & (offs_cn[None, :] < N)
    tl.store(c_ptrs, c, mask=mask)

# config = {"BLOCK_K": 32, "BLOCK_M": 128, "BLOCK_N": 256, "GROUP_M": 8, "arch": "sm_80", "dtype": "fp32", "num_ctas": 1, "num_stages": 3, "num_warps": 16}
# arch = sm_80


// ===== COMPILED SASS (sm_80) =====

	.target	sm_80

	.elftype	@"ET_EXEC"


//--------------------- .note.nv.tkinfo           --------------------------
	.section	.note.nv.tkinfo,"",@"SHT_NOTE"
	.sectionflags	@"SHF_NOTE_NV_TKINFO"
	.tkinfo
        /*0018*/ 	.word	0x00000002
        /*0030*/ 	.string	""
        /*0030*/ 	.string	"ptxas"
        /*0030*/ 	.string	"Cuda compilation tools, release 13.0, V13.0.88"
        /*0030*/ 	.string	"Build cuda_13.0.r13.0/compiler.36424714_0"
        /*0030*/ 	.string	"-v  -suppress-debug-info  -lineinfo  -arch sm_80 "



//--------------------- .note.nv.cuinfo           --------------------------
	.section	.note.nv.cuinfo,"",@"SHT_NOTE"
	.sectionflags	@"SHF_NOTE_NV_CUINFO"
        /*0018*/ 	.short	0x0002
        /*001a*/ 	.short	0x0050
        /*001c*/ 	.short	0x0082
	.zero		2


//--------------------- .nv.info                  --------------------------
	.section	.nv.info,"",@"SHT_CUDA_INFO"
	.align	4


	//----- nvinfo : EIATTR_REGCOUNT
	.align		4
        /*0000*/ 	.byte	0x04, 0x2f
        /*0002*/ 	.short	(.L_1 - .L_0)
	.align		4
.L_0:
        /*0004*/ 	.word	index@(matmul_kernel)
        /*0008*/ 	.word	0x00000080


	//----- nvinfo : EIATTR_FRAME_SIZE
	.align		4
.L_1:
        /*000c*/ 	.byte	0x04, 0x11
        /*000e*/ 	.short	(.L_3 - .L_2)
	.align		4
.L_2:
        /*0010*/ 	.word	index@(matmul_kernel)
        /*0014*/ 	.word	0x000000a8


	//----- nvinfo : EIATTR_MIN_STACK_SIZE
	.align		4
.L_3:
        /*0018*/ 	.byte	0x04, 0x12
        /*001a*/ 	.short	(.L_5 - .L_4)
	.align		4
.L_4:
        /*001c*/ 	.word	index@(matmul_kernel)
        /*0020*/ 	.word	0x000000a8
.L_5:


//--------------------- .nv.info.matmul_kernel    --------------------------
	.section	.nv.info.matmul_kernel,"",@"SHT_CUDA_INFO"
	.sectionflags	@""
	.align	4


	//----- nvinfo : EIATTR_CUDA_API_VERSION
	.align		4
        /*0000*/ 	.byte	0x04, 0x37
        /*0002*/ 	.short	(.L_7 - .L_6)
.L_6:
        /*0004*/ 	.word	0x00000082


	//----- nvinfo : EIATTR_SW2861232_WAR
	.align		4
.L_7:
        /*0008*/ 	.byte	0x01, 0x35
	.zero		2


	//----- nvinfo : EIATTR_PARAM_CBANK
	.align		4
        /*000c*/ 	.byte	0x04, 0x0a
        /*000e*/ 	.short	(.L_9 - .L_8)
	.align		4
.L_8:
        /*0010*/ 	.word	index@(.nv.constant0.matmul_kernel)
        /*0014*/ 	.short	0x0160
        /*0016*/ 	.short	0x0050


	//----- nvinfo : EIATTR_CBANK_PARAM_SIZE
	.align		4
.L_9:
        /*0018*/ 	.byte	0x03, 0x19
        /*001a*/ 	.short	0x0050


	//----- nvinfo : EIATTR_KPARAM_INFO
	.align		4
        /*001c*/ 	.byte	0x04, 0x17
        /*001e*/ 	.short	(.L_11 - .L_10)
.L_10:
        /*0020*/ 	.word	0x00000000
        /*0024*/ 	.short	0x000d
        /*0026*/ 	.short	0x0048
        /*0028*/ 	.byte	0x00, 0xf4, 0x21, 0x00


	//----- nvinfo : EIATTR_KPARAM_INFO
	.align		4
.L_11:
        /*002c*/ 	.byte	0x04, 0x17
        /*002e*/ 	.short	(.L_13 - .L_12)
.L_12:
        /*0030*/ 	.word	0x00000000
        /*0034*/ 	.short	0x000c
        /*0036*/ 	.short	0x0040
        /*0038*/ 	.byte	0x00, 0xf4, 0x21, 0x00


	//----- nvinfo : EIATTR_KPARAM_INFO
	.align		4
.L_13:
        /*003c*/ 	.byte	0x04, 0x17
        /*003e*/ 	.short	(.L_15 - .L_14)
.L_14:
        /*0040*/ 	.word	0x00000000
        /*0044*/ 	.short	0x000b
        /*0046*/ 	.short	0x0038
        /*0048*/ 	.byte	0x00, 0xf0, 0x11, 0x00


	//----- nvinfo : EIATTR_KPARAM_INFO
	.align		4
.L_15:
        /*004c*/ 	.byte	0x04, 0x17
        /*004e*/ 	.short	(.L_17 - .L_16)
.L_16:
        /*0050*/ 	.word	0x00000000
        /*0054*/ 	.short	0x000a
        /*0056*/ 	.short	0x0034
        /*0058*/ 	.byte	0x00, 0xf0, 0x11, 0x00


	//----- nvinfo : EIATTR_KPARAM_INFO
	.align		4
.L_17:
        /*005c*/ 	.byte	0x04, 0x17
        /*005e*/ 	.short	(.L_19 - .L_18)
.L_18:
        /*0060*/ 	.word	0x00000000
        /*0064*/ 	.short	0x0009
        /*0066*/ 	.short	0x0030
        /*0068*/ 	.byte	0x00, 0xf0, 0x11, 0x00


	//----- nvinfo : EIATTR_KPARAM_INFO
	.align		4
.L_19:
        /*006c*/ 	.byte	0x04, 0x17
        /*006e*/ 	.short	(.L_21 - .L_20)
.L_20:
        /*0070*/ 	.word	0x00000000
        /*0074*/ 	.short	0x0008
        /*0076*/ 	.short	0x002c
        /*0078*/ 	.byte	0x00, 0xf0, 0x11, 0x00


	//----- nvinfo : EIATTR_KPARAM_INFO
	.align		4
.L_21:
        /*007c*/ 	.byte	0x04, 0x17
        /*007e*/ 	.short	(.L_23 - .L_22)
.L_22:
        /*0080*/ 	.word	0x00000000
        /*0084*/ 	.short	0x0007
        /*0086*/ 	.short	0x0028
        /*0088*/ 	.byte	0x00, 0xf0, 0x11, 0x00


	//----- nvinfo : EIATTR_KPARAM_INFO
	.align		4
.L_23:
        /*008c*/ 	.byte	0x04, 0x17
        /*008e*/ 	.short	(.L_25 - .L_24)
.L_24:
        /*0090*/ 	.word	0x00000000
        /*0094*/ 	.short	0x0006
        /*0096*/ 	.short	0x0024
        /*0098*/ 	.byte	0x00, 0xf0, 0x11, 0x00


	//----- nvinfo : EIATTR_KPARAM_INFO
	.align		4
.L_25:
        /*009c*/ 	.byte	0x04, 0x17
        /*009e*/ 	.short	(.L_27 - .L_26)
.L_26:
        /*00a0*/ 	.word	0x00000000
        /*00a4*/ 	.short	0x0005
        /*00a6*/ 	.short	0x0020
        /*00a8*/ 	.byte	0x00, 0xf0, 0x11, 0x00


	//----- nvinfo : EIATTR_KPARAM_INFO
	.align		4
.L_27:
        /*00ac*/ 	.byte	0x04, 0x17
        /*00ae*/ 	.short	(.L_29 - .L_28)
.L_28:
        /*00b0*/ 	.word	0x00000000
        /*00b4*/ 	.short	0x0004
        /*00b6*/ 	.short	0x001c
        /*00b8*/ 	.byte	0x00, 0xf0, 0x11, 0x00


	//----- nvinfo : EIATTR_KPARAM_INFO
	.align		4
.L_29:
        /*00bc*/ 	.byte	0x04, 0x17
        /*00be*/ 	.short	(.L_31 - .L_30)
.L_30:
        /*00c0*/ 	.word	0x00000000
        /*00c4*/ 	.short	0x0003
        /*00c6*/ 	.short	0x0018
        /*00c8*/ 	.byte	0x00, 0xf0, 0x11, 0x00


	//----- nvinfo : EIATTR_KPARAM_INFO
	.align		4
.L_31:
        /*00cc*/ 	.byte	0x04, 0x17
        /*00ce*/ 	.short	(.L_33 - .L_32)
.L_32:
        /*00d0*/ 	.word	0x00000000
        /*00d4*/ 	.short	0x0002
        /*00d6*/ 	.short	0x0010
        /*00d8*/ 	.byte	0x00, 0xf4, 0x21, 0x00


	//----- nvinfo : EIATTR_KPARAM_INFO
	.align		4
.L_33:
        /*00dc*/ 	.byte	0x04, 0x17
        /*00de*/ 	.short	(.L_35 - .L_34)
.L_34:
        /*00e0*/ 	.word	0x00000000
        /*00e4*/ 	.short	0x0001
        /*00e6*/ 	.short	0x0008
        /*00e8*/ 	.byte	0x00, 0xf4, 0x21, 0x00


	//----- nvinfo : EIATTR_KPARAM_INFO
	.align		4
.L_35:
        /*00ec*/ 	.byte	0x04, 0x17
        /*00ee*/ 	.short	(.L_37 - .L_36)
.L_36:
        /*00f0*/ 	.word	0x00000000
        /*00f4*/ 	.short	0x0000
        /*00f6*/ 	.short	0x0000
        /*00f8*/ 	.byte	0x00, 0xf4, 0x21, 0x00


	//----- nvinfo : EIATTR_MAXREG_COUNT
	.align		4
.L_37:
        /*00fc*/ 	.byte	0x03, 0x1b
        /*00fe*/ 	.short	0x0080


	//----- nvinfo : EIATTR_NUM_BARRIERS
	.align		4
        /*0100*/ 	.byte	0x02, 0x4c
        /*0102*/ 	.byte	0x01
	.zero		1


	//----- nvinfo : EIATTR_ANNOTATIONS
	.align		4
        /*0104*/ 	.byte	0x04, 0x55
        /*0106*/ 	.short	(.L_39 - .L_38)


	//   ....[0]....
.L_38:
        /*0108*/ 	.word	0x00000001
        /*010c*/ 	.byte	0xb0, 0x0d, 0x00, 0x00, 0x01, 0x00, 0x00, 0x00, 0x10, 0x17, 0x00, 0x00, 0x01, 0x00, 0x00, 0x00
        /* <DEDUP_REMOVED lines=50> */
        /*043c*/ 	.byte	0x90, 0x51, 0x00, 0x00


	//----- nvinfo : EIATTR_MERCURY_ISA_VERSION
	.align		4
.L_39:
        /*0440*/ 	.byte	0x03, 0x5f
        /*0442*/ 	.short	0x0000


	//----- nvinfo : EIATTR_EXIT_INSTR_OFFSETS
	.align		4
        /*0444*/ 	.byte	0x04, 0x1c
        /*0446*/ 	.short	(.L_41 - .L_40)


	//   ....[0]....
.L_40:
        /*0448*/ 	.word	0x00006bf0


	//   ....[1]....
        /*044c*/ 	.word	0x00006c10


	//----- nvinfo : EIATTR_REQNTID
	.align		4
.L_41:
        /*0450*/ 	.byte	0x04, 0x10
        /*0452*/ 	.short	(.L_43 - .L_42)
.L_42:
        /*0454*/ 	.word	0x00000200
        /*0458*/ 	.word	0x00000001
        /*045c*/ 	.word	0x00000001
.L_43:


//--------------------- .nv.callgraph             --------------------------
	.section	.nv.callgraph,"",@"SHT_CUDA_CALLGRAPH"
	.align	4
	.sectionentsize	8
	.align		4
        /*0000*/ 	.word	0x00000000
	.align		4
        /*0004*/ 	.word	0xffffffff
	.align		4
        /*0008*/ 	.word	0x00000000
	.align		4
        /*000c*/ 	.word	0xfffffffe
	.align		4
        /*0010*/ 	.word	0x00000000
	.align		4
        /*0014*/ 	.word	0xfffffffd
	.align		4
        /*0018*/ 	.word	0x00000000
	.align		4
        /*001c*/ 	.word	0xfffffffc


//--------------------- .nv.rel.action            --------------------------
	.section	.nv.rel.action,"",@"SHT_CUDA_RELOCINFO"
	.align	8
	.sectionentsize	8
        /*0000*/ 	.byte	0x73, 0x00, 0x00, 0x00, 0x00, 0x00, 0x00, 0x00, 0x00, 0x00, 0x00, 0x11, 0x25, 0x00, 0x05, 0x36


//--------------------- .nv.constant0.matmul_kernel --------------------------
	.section	.nv.constant0.matmul_kernel,"a",@progbits
	.sectionflags	@""
	.align	4
.nv.constant0.matmul_kernel:
	.zero		432


//--------------------- .text.matmul_kernel       --------------------------
	.section	.text.matmul_kernel,"ax",@progbits
	.sectioninfo	@"SHI_REGISTERS=128"
	.align	128
        .global         matmul_kernel
        .type           matmul_kernel,@function
        .size           matmul_kernel,(.L_x_3 - matmul_kernel)
        .other          matmul_kernel,@"STO_CUDA_ENTRY STV_DEFAULT"
matmul_kernel:
.text.matmul_kernel:
[----:B------:R-:W-:Y:S02]  /*0000*/  IMAD.MOV.U32 R1, RZ, RZ, c[0x0][0x28] ;  /* 0x00000a00ff017624 */ /* 0x000fe400078e00ff */
[----:B------:R-:W-:Y:S01]  /*0010*/  IMAD.MOV.U32 R0, RZ, RZ, c[0x0][0x17c] ;  /* 0x00005f00ff007624 */ /* 0x000fe200078e00ff */
[----:B------:R-:W1:Y:S01]  /*0020*/  S2R R5, SR_CTAID.X ;  /* 0x0000000000057919 */ /* 0x000e620000002500 */
[----:B------:R-:W-:Y:S01]  /*0030*/  IMAD.MOV.U32 R76, RZ, RZ, 0x1f ;  /* 0x0000001fff4c7424 */ /* 0x000fe200078e00ff */
[----:B------:R-:W-:Y:S01]  /*0040*/  IADD3 R1, R1, -0xa8, RZ ;  /* 0xffffff5801017810 */ /* 0x000fe20007ffe0ff */
[----:B------:R-:W-:Y:S01]  /*0050*/  IMAD.MOV.U32 R70, RZ, RZ, c[0x0][0x188] ;  /* 0x00006200ff467624 */ /* 0x000fe200078e00ff */
[----:B------:R-:W-:Y:S01]  /*0060*/  IADD3 R0, R0, 0xff, RZ ;  /* 0x000000ff00007810 */ /* 0x000fe20007ffe0ff */
[----:B------:R-:W2:Y:S01]  /*0070*/  S2R R78, SR_TID.X ;  /* 0x00000000004e7919 */ /* 0x000ea20000002100 */
[----:B------:R-:W-:Y:S01]  /*0080*/  IADD3 R76, R76, c[0x0][0x180], RZ ;  /* 0x000060004c4c7a10 */ /* 0x000fe20007ffe0ff */
[----:B------:R-:W-:Y:S01]  /*0090*/  ULDC.64 UR6, c[0x0][0x118] ;  /* 0x0000460000067ab9 */ /* 0x000fe20000000a00 */
[----:B------:R-:W-:Y:S01]  /*00a0*/  SHF.R.S32.HI R3, RZ, 0x1f, R0 ;  /* 0x0000001fff037819 */ /* 0x000fe20000011400 */
[----:B------:R-:W-:Y:S01]  /*00b0*/  ULDC UR5, c[0x0][0x180] ;  /* 0x0000600000057ab9 */ /* 0x000fe20000000800 */
[----:B------:R-:W-:Y:S01]  /*00c0*/  CS2R R92, SRZ ;  /* 0x00000000005c7805 */ /* 0x000fe2000001ff00 */
[----:B------:R-:W-:Y:S01]  /*00d0*/  UIADD3 UR4, UR5, -0x20, URZ ;  /* 0xffffffe005047890 */ /* 0x000fe2000fffe03f */
[----:B------:R-:W-:Y:S01]  /*00e0*/  LEA.HI R3, R3, R0, RZ, 0x8 ;  /* 0x0000000003037211 */ /* 0x000fe200078f40ff */
[----:B------:R-:W-:Y:S01]  /*00f0*/  CS2R R94, SRZ ;  /* 0x00000000005e7805 */ /* 0x000fe2000001ff00 */
[----:B------:R-:W-:Y:S01]  /*0100*/  CS2R R88, SRZ ;  /* 0x0000000000587805 */ /* 0x000fe2000001ff00 */
[----:B------:R-:W-:Y:S01]  /*0110*/  CS2R R90, SRZ ;  /* 0x00000000005a7805 */ /* 0x000fe2000001ff00 */
[----:B------:R-:W-:-:S05]  /*0120*/  SHF.R.S32.HI R3, RZ, 0x8, R3 ;  /* 0x00000008ff037819 */ /* 0x000fca0000011403 */
[----:B------:R-:W-:Y:S01]  /*0130*/  IMAD.SHL.U32 R4, R3, 0x8, RZ ;  /* 0x0000000803047824 */ /* 0x000fe200078e00ff */
[----:B-1----:R-:W-:-:S04]  /*0140*/  IABS R8, R5 ;  /* 0x0000000500087213 */ /* 0x002fc80000000000 */
[-C--:B------:R-:W-:Y:S02]  /*0150*/  IABS R7, R4.reuse ;  /* 0x0000000400077213 */ /* 0x080fe40000000000 */
[----:B------:R-:W-:Y:S01]  /*0160*/  IABS R10, R4 ;  /* 0x00000004000a7213 */ /* 0x000fe20000000000 */
[C---:B--2---:R-:W-:Y:S01]  /*0170*/  IMAD.SHL.U32 R82, R78.reuse, 0x4, RZ ;  /* 0x000000044e527824 */ /* 0x044fe200078e00ff */
[----:B------:R-:W1:Y:S01]  /*0180*/  I2F.RP R0, R7 ;  /* 0x0000000700007306 */ /* 0x000e620000209400 */
[----:B------:R-:W-:-:S05]  /*0190*/  LOP3.LUT R75, R78, 0x1f, RZ, 0xc0, !PT ;  /* 0x0000001f4e4b7812 */ /* 0x000fca00078ec0ff */
[----:B------:R-:W-:Y:S02]  /*01a0*/  IMAD R108, R75, c[0x0][0x18c], RZ ;  /* 0x000063004b6c7a24 */ /* 0x000fe400078e02ff */
[----:B-1----:R-:W1:Y:S02]  /*01b0*/  MUFU.RCP R0, R0 ;  /* 0x0000000000007308 */ /* 0x002e640000001000 */
[----:B-1----:R-:W-:Y:S01]  /*01c0*/  IADD3 R2, R0, 0xffffffe, RZ ;  /* 0x0ffffffe00027810 */ /* 0x002fe20007ffe0ff */
[----:B------:R-:W-:-:S05]  /*01d0*/  IMAD.MOV R0, RZ, RZ, -R10 ;  /* 0x000000ffff007224 */ /* 0x000fca00078e0a0a */
[----:B------:R1:W2:Y:S02]  /*01e0*/  F2I.FTZ.U32.TRUNC.NTZ R3, R2 ;  /* 0x0000000200037305 */ /* 0x0002a4000021f000 */
[----:B-1----:R-:W-:Y:S02]  /*01f0*/  IMAD.MOV.U32 R2, RZ, RZ, RZ ;  /* 0x000000ffff027224 */ /* 0x002fe400078e00ff */
[----:B--2---:R-:W-:-:S04]  /*0200*/  IMAD.MOV R6, RZ, RZ, -R3 ;  /* 0x000000ffff067224 */ /* 0x004fc800078e0a03 */
[----:B------:R-:W-:Y:S02]  /*0210*/  IMAD R9, R6, R7, RZ ;  /* 0x0000000706097224 */ /* 0x000fe400078e02ff */
[----:B------:R-:W-:Y:S02]  /*0220*/  IMAD.MOV.U32 R6, RZ, RZ, R8 ;  /* 0x000000ffff067224 */ /* 0x000fe400078e0008 */
[----:B------:R-:W-:-:S06]  /*0230*/  IMAD.HI.U32 R3, R3, R9, R2 ;  /* 0x0000000903037227 */ /* 0x000fcc00078e0002 */
[----:B------:R-:W-:-:S04]  /*0240*/  IMAD.HI.U32 R3, R3, R6, RZ ;  /* 0x0000000603037227 */ /* 0x000fc800078e00ff */
[----:B------:R-:W-:-:S05]  /*0250*/  IMAD R0, R3, R0, R6 ;  /* 0x0000000003007224 */ /* 0x000fca00078e0206 */
[----:B------:R-:W-:-:S13]  /*0260*/  ISETP.GT.U32.AND P1, PT, R7, R0, PT ;  /* 0x000000000700720c */ /* 0x000fda0003f24070 */
[----:B------:R-:W-:Y:S01]  /*0270*/  @!P1 IMAD.IADD R0, R0, 0x1, -R7 ;  /* 0x0000000100009824 */ /* 0x000fe200078e0a07 */
[----:B------:R-:W-:Y:S02]  /*0280*/  @!P1 IADD3 R3, R3, 0x1, RZ ;  /* 0x0000000103039810 */ /* 0x000fe40007ffe0ff */
[----:B------:R-:W-:Y:S02]  /*0290*/  ISETP.NE.AND P1, PT, R4, RZ, PT ;  /* 0x000000ff0400720c */ /* 0x000fe40003f25270 */
[----:B------:R-:W-:Y:S02]  /*02a0*/  ISETP.GE.U32.AND P0, PT, R0, R7, PT ;  /* 0x000000070000720c */ /* 0x000fe40003f06070 */
[----:B------:R-:W-:-:S04]  /*02b0*/  LOP3.LUT R0, R5, R4, RZ, 0x3c, !PT ;  /* 0x0000000405007212 */ /* 0x000fc800078e3cff */
[----:B------:R-:W-:Y:S01]  /*02c0*/  ISETP.GE.AND P2, PT, R0, RZ, PT ;  /* 0x000000ff0000720c */ /* 0x000fe20003f46270 */
[----:B------:R-:W-:-:S05]  /*02d0*/  IMAD.MOV.U32 R0, RZ, RZ, c[0x0][0x178] ;  /* 0x00005e00ff007624 */ /* 0x000fca00078e00ff */
[----:B------:R-:W-:Y:S02]  /*02e0*/  IADD3 R0, R0, 0x7f, RZ ;  /* 0x0000007f00007810 */ /* 0x000fe40007ffe0ff */
[----:B------:R-:W-:-:S05]  /*02f0*/  @P0 IADD3 R3, R3, 0x1, RZ ;  /* 0x0000000103030810 */ /* 0x000fca0007ffe0ff */
[----:B------:R-:W-:Y:S01]  /*0300*/  IMAD.MOV.U32 R2, RZ, RZ, R3 ;  /* 0x000000ffff027224 */ /* 0x000fe200078e0003 */
[----:B------:R-:W-:-:S03]  /*0310*/  SHF.R.S32.HI R3, RZ, 0x1f, R0 ;  /* 0x0000001fff037819 */ /* 0x000fc60000011400 */
[----:B------:R-:W-:Y:S01]  /*0320*/  @!P2 IMAD.MOV R2, RZ, RZ, -R2 ;  /* 0x000000ffff02a224 */ /* 0x000fe200078e0a02 */
[----:B------:R-:W-:Y:S02]  /*0330*/  @!P1 LOP3.LUT R2, RZ, R4, RZ, 0x33, !PT ;  /* 0x00000004ff029212 */ /* 0x000fe400078e33ff */
[----:B------:R-:W-:-:S03]  /*0340*/  LEA.HI R3, R3, R0, RZ, 0x7 ;  /* 0x0000000003037211 */ /* 0x000fc600078f38ff */
[----:B------:R-:W-:Y:S02]  /*0350*/  IMAD.SHL.U32 R12, R2, 0x8, RZ ;  /* 0x00000008020c7824 */ /* 0x000fe400078e00ff */
[----:B------:R-:W-:-:S03]  /*0360*/  IMAD.MOV R2, RZ, RZ, -R2 ;  /* 0x000000ffff027224 */ /* 0x000fc600078e0a02 */
[----:B------:R-:W-:Y:S01]  /*0370*/  LEA.HI.SX32 R3, R3, -R12, 0x19 ;  /* 0x8000000c03037211 */ /* 0x000fe200078fcaff */
[----:B------:R-:W-:Y:S02]  /*0380*/  IMAD R15, R4, R2, R5 ;  /* 0x00000002040f7224 */ /* 0x000fe400078e0205 */
[----:B------:R-:W-:Y:S01]  /*0390*/  IMAD.MOV.U32 R2, RZ, RZ, RZ ;  /* 0x000000ffff027224 */ /* 0x000fe200078e00ff */
[----:B------:R-:W-:Y:S02]  /*03a0*/  IMNMX R14, R3, 0x8, PT ;  /* 0x00000008030e7817 */ /* 0x000fe40003800200 */
[----:B------:R-:W-:Y:S02]  /*03b0*/  IABS R4, R15 ;  /* 0x0000000f00047213 */ /* 0x000fe40000000000 */
[----:B------:R-:W-:-:S04]  /*03c0*/  IABS R7, R14 ;  /* 0x0000000e00077213 */ /* 0x000fc80000000000 */
[----:B------:R-:W1:Y:S08]  /*03d0*/  I2F.RP R0, R7 ;  /* 0x0000000700007306 */ /* 0x000e700000209400 */
[----:B-1----:R-:W1:Y:S02]  /*03e0*/  MUFU.RCP R0, R0 ;  /* 0x0000000000007308 */ /* 0x002e640000001000 */
[----:B-1----:R-:W-:-:S06]  /*03f0*/  IADD3 R3, R0, 0xffffffe, RZ ;  /* 0x0ffffffe00037810 */ /* 0x002fcc0007ffe0ff */
[----:B------:R-:W1:Y:S02]  /*0400*/  F2I.FTZ.U32.TRUNC.NTZ R3, R3 ;  /* 0x0000000300037305 */ /* 0x000e64000021f000 */
[----:B-1----:R-:W-:-:S04]  /*0410*/  IMAD.MOV R6, RZ, RZ, -R3 ;  /* 0x000000ffff067224 */ /* 0x002fc800078e0a03 */
[----:B------:R-:W-:Y:S01]  /*0420*/  IMAD R5, R6, R7, RZ ;  /* 0x0000000706057224 */ /* 0x000fe200078e02ff */
[----:B------:R-:W-:-:S03]  /*0430*/  IABS R6, R14 ;  /* 0x0000000e00067213 */ /* 0x000fc60000000000 */
[----:B------:R-:W-:Y:S01]  /*0440*/  IMAD.HI.U32 R0, R3, R5, R2 ;  /* 0x0000000503007227 */ /* 0x000fe200078e0002 */
[----:B------:R-:W-:-:S03]  /*0450*/  IABS R2, c[0x0][0x17c] ;  /* 0x00005f0000027a13 */ /* 0x000fc60000000000 */
[----:B------:R-:W-:Y:S01]  /*0460*/  IMAD.MOV R6, RZ, RZ, -R6 ;  /* 0x000000ffff067224 */ /* 0x000fe200078e0a06 */
[----:B------:R-:W1:Y:S01]  /*0470*/  I2F.RP R5, R2 ;  /* 0x0000000200057306 */ /* 0x000e620000209400 */
[----:B------:R-:W-:Y:S01]  /*0480*/  IMAD.HI.U32 R3, R0, R4, RZ ;  /* 0x0000000400037227 */ /* 0x000fe200078e00ff */
[----:B------:R-:W-:-:S03]  /*0490*/  IABS R0, c[0x0][0x178] ;  /* 0x00005e0000007a13 */ /* 0x000fc60000000000 */
[----:B------:R-:W-:-:S03]  /*04a0*/  IMAD R4, R3, R6, R4 ;  /* 0x0000000603047224 */ /* 0x000fc600078e0204 */
[----:B------:R-:W2:Y:S02]  /*04b0*/  I2F.RP R6, R0 ;  /* 0x0000000000067306 */ /* 0x000ea40000209400 */
[----:B------:R-:W-:-:S06]  /*04c0*/  ISETP.GT.U32.AND P1, PT, R7, R4, PT ;  /* 0x000000040700720c */ /* 0x000fcc0003f24070 */
[----:B-1----:R-:W1:Y:S07]  /*04d0*/  MUFU.RCP R5, R5 ;  /* 0x0000000500057308 */ /* 0x002e6e0000001000 */
[----:B------:R-:W-:Y:S01]  /*04e0*/  @!P1 IMAD.IADD R4, R4, 0x1, -R7 ;  /* 0x0000000104049824 */ /* 0x000fe200078e0a07 */
[----:B------:R-:W-:Y:S01]  /*04f0*/  @!P1 IADD3 R3, R3, 0x1, RZ ;  /* 0x0000000103039810 */ /* 0x000fe20007ffe0ff */
[----:B--2---:R-:W2:Y:S01]  /*0500*/  MUFU.RCP R6, R6 ;  /* 0x0000000600067308 */ /* 0x004ea20000001000 */
[----:B------:R-:W-:-:S02]  /*0510*/  ISETP.NE.AND P1, PT, R14, RZ, PT ;  /* 0x000000ff0e00720c */ /* 0x000fc40003f25270 */
[----:B------:R-:W-:Y:S02]  /*0520*/  ISETP.GE.U32.AND P0, PT, R4, R7, PT ;  /* 0x000000070400720c */ /* 0x000fe40003f06070 */
[----:B------:R-:W-:Y:S02]  /*0530*/  LOP3.LUT R4, R15, R14, RZ, 0x3c, !PT ;  /* 0x0000000e0f047212 */ /* 0x000fe400078e3cff */
[----:B-1----:R-:W-:Y:S02]  /*0540*/  IADD3 R7, R5, 0xffffffe, RZ ;  /* 0x0ffffffe05077810 */ /* 0x002fe40007ffe0ff */
[----:B------:R-:W-:-:S04]  /*0550*/  ISETP.GE.AND P2, PT, R4, RZ, PT ;  /* 0x000000ff0400720c */ /* 0x000fc80003f46270 */
[----:B------:R-:W1:Y:S03]  /*0560*/  F2I.FTZ.U32.TRUNC.NTZ R7, R7 ;  /* 0x0000000700077305 */ /* 0x000e66000021f000 */
[----:B------:R-:W-:Y:S02]  /*0570*/  @P0 IADD3 R3, R3, 0x1, RZ ;  /* 0x0000000103030810 */ /* 0x000fe40007ffe0ff */
[----:B--2---:R-:W-:Y:S01]  /*0580*/  IADD3 R4, R6, 0xffffffe, RZ ;  /* 0x0ffffffe06047810 */ /* 0x004fe20007ffe0ff */
[----:B------:R-:W-:Y:S02]  /*0590*/  IMAD.MOV.U32 R6, RZ, RZ, RZ ;  /* 0x000000ffff067224 */ /* 0x000fe400078e00ff */
[----:B------:R-:W-:Y:S01]  /*05a0*/  IMAD.MOV.U32 R11, RZ, RZ, R3 ;  /* 0x000000ffff0b7224 */ /* 0x000fe200078e0003 */
[----:B------:R2:W3:Y:S03]  /*05b0*/  F2I.FTZ.U32.TRUNC.NTZ R5, R4 ;  /* 0x0000000400057305 */ /* 0x0004e6000021f000 */
[----:B------:R-:W-:Y:S01]  /*05c0*/  @!P2 IMAD.MOV R11, RZ, RZ, -R11 ;  /* 0x000000ffff0ba224 */ /* 0x000fe200078e0a0b */
[----:B------:R-:W-:Y:S01]  /*05d0*/  @!P1 LOP3.LUT R11, RZ, R14, RZ, 0x33, !PT ;  /* 0x0000000eff0b9212 */ /* 0x000fe200078e33ff */
[----:B-1----:R-:W-:-:S04]  /*05e0*/  IMAD.MOV R3, RZ, RZ, -R7 ;  /* 0x000000ffff037224 */ /* 0x002fc800078e0a07 */
[----:B------:R-:W-:Y:S02]  /*05f0*/  IMAD.SHL.U32 R114, R11, 0x100, RZ ;  /* 0x000001000b727824 */ /* 0x000fe400078e00ff */
[----:B------:R-:W-:Y:S02]  /*0600*/  IMAD R3, R3, R2, RZ ;  /* 0x0000000203037224 */ /* 0x000fe400078e02ff */
[----:B--2---:R-:W-:Y:S01]  /*0610*/  IMAD.MOV.U32 R4, RZ, RZ, RZ ;  /* 0x000000ffff047224 */ /* 0x004fe200078e00ff */
[----:B------:R-:W-:Y:S01]  /*0620*/  LEA.HI R8, R78, R114, RZ, 0x1b ;  /* 0x000000724e087211 */ /* 0x000fe200078fd8ff */
[----:B------:R-:W-:Y:S01]  /*0630*/  IMAD.HI.U32 R7, R7, R3, R6 ;  /* 0x0000000307077227 */ /* 0x000fe200078e0006 */
[----:B------:R-:W-:Y:S02]  /*0640*/  SHF.R.U32.HI R3, RZ, 0x5, R78 ;  /* 0x00000005ff037819 */ /* 0x000fe4000001164e */
[----:B------:R-:W-:Y:S01]  /*0650*/  IADD3 R16, R8, 0x10, RZ ;  /* 0x0000001008107810 */ /* 0x000fe20007ffe0ff */
[----:B---3--:R-:W-:Y:S01]  /*0660*/  IMAD.MOV R19, RZ, RZ, -R5 ;  /* 0x000000ffff137224 */ /* 0x008fe200078e0a05 */
[----:B------:R-:W-:-:S02]  /*0670*/  SGXT.U32 R3, R3, 0x4 ;  /* 0x000000040303781a */ /* 0x000fc40000000000 */
[----:B------:R-:W-:Y:S02]  /*0680*/  IABS R10, R16 ;  /* 0x00000010000a7213 */ /* 0x000fe40000000000 */
[----:B------:R-:W-:Y:S01]  /*0690*/  LOP3.LUT R6, R114, R3, RZ, 0xfc, !PT ;  /* 0x0000000372067212 */ /* 0x000fe200078efcff */
[----:B------:R-:W-:Y:S01]  /*06a0*/  IMAD.MOV R3, RZ, RZ, -R11 ;  /* 0x000000ffff037224 */ /* 0x000fe200078e0a0b */
[----:B------:R-:W-:Y:S01]  /*06b0*/  IADD3 R20, R8, 0x30, RZ ;  /* 0x0000003008147810 */ /* 0x000fe20007ffe0ff */
[----:B------:R-:W-:Y:S01]  /*06c0*/  IMAD.HI.U32 R9, R7, R10, RZ ;  /* 0x0000000a07097227 */ /* 0x000fe200078e00ff */
[----:B------:R-:W-:Y:S02]  /*06d0*/  LOP3.LUT R17, R6, 0x20, RZ, 0xfc, !PT ;  /* 0x0000002006117812 */ /* 0x000fe400078efcff */
[----:B------:R-:W-:Y:S01]  /*06e0*/  IABS R18, R20 ;  /* 0x0000001400127213 */ /* 0x000fe20000000000 */
[----:B------:R-:W-:Y:S01]  /*06f0*/  IMAD.MOV R9, RZ, RZ, -R9 ;  /* 0x000000ffff097224 */ /* 0x000fe200078e0a09 */
[----:B------:R-:W-:Y:S01]  /*0700*/  IABS R13, R17 ;  /* 0x00000011000d7213 */ /* 0x000fe20000000000 */
[----:B------:R-:W-:Y:S01]  /*0710*/  IMAD R11, R19, R0, RZ ;  /* 0x00000000130b7224 */ /* 0x000fe200078e02ff */
[----:B------:R-:W-:Y:S01]  /*0720*/  ISETP.GE.AND P2, PT, R17, RZ, PT ;  /* 0x000000ff1100720c */ /* 0x000fe20003f46270 */
[----:B------:R-:W-:Y:S01]  /*0730*/  IMAD R9, R2, R9, R10 ;  /* 0x0000000902097224 */ /* 0x000fe200078e020a */
[----:B------:R-:W-:Y:S01]  /*0740*/  ISETP.GE.AND P5, PT, R16, RZ, PT ;  /* 0x000000ff1000720c */ /* 0x000fe20003fa6270 */
[----:B------:R-:W-:Y:S01]  /*0750*/  IMAD.HI.U32 R10, R7, R13, RZ ;  /* 0x0000000d070a7227 */ /* 0x000fe200078e00ff */
[----:B------:R-:W-:-:S02]  /*0760*/  LOP3.LUT R16, R6, 0x80, RZ, 0xfc, !PT ;  /* 0x0000008006107812 */ /* 0x000fc400078efcff */
[----:B------:R-:W-:Y:S01]  /*0770*/  ISETP.GT.U32.AND P0, PT, R2, R9, PT ;  /* 0x000000090200720c */ /* 0x000fe20003f04070 */
[----:B------:R-:W-:Y:S01]  /*0780*/  IMAD.MOV R10, RZ, RZ, -R10 ;  /* 0x000000ffff0a7224 */ /* 0x000fe200078e0a0a */
[----:B------:R-:W-:Y:S01]  /*0790*/  IABS R25, R16 ;  /* 0x0000001000197213 */ /* 0x000fe20000000000 */
[----:B------:R-:W-:Y:S01]  /*07a0*/  IMAD R3, R14, R3, R15 ;  /* 0x000000030e037224 */ /* 0x000fe200078e020f */
[----:B------:R-:W-:Y:S01]  /*07b0*/  IADD3 R14, R8, 0x70, RZ ;  /* 0x00000070080e7810 */ /* 0x000fe20007ffe0ff */
[----:B------:R-:W-:Y:S01]  /*07c0*/  IMAD R13, R2, R10, R13 ;  /* 0x0000000a020d7224 */ /* 0x000fe200078e020d */
[----:B------:R-:W-:Y:S01]  /*07d0*/  LOP3.LUT R10, R6, 0x40, RZ, 0xfc, !PT ;  /* 0x00000040060a7812 */ /* 0x000fe200078efcff */
[----:B------:R-:W-:Y:S01]  /*07e0*/  IMAD.MOV.U32 R15, RZ, RZ, R18 ;  /* 0x000000ffff0f7224 */ /* 0x000fe200078e0012 */
[----:B------:R-:W-:Y:S01]  /*07f0*/  IABS R23, R14 ;  /* 0x0000000e00177213 */ /* 0x000fe20000000000 */
[----:B------:R-:W-:Y:S01]  /*0800*/  IMAD.HI.U32 R5, R5, R11, R4 ;  /* 0x0000000b05057227 */ /* 0x000fe200078e0004 */
[----:B------:R-:W-:-:S02]  /*0810*/  ISETP.GT.U32.AND P6, PT, R2, R13, PT ;  /* 0x0000000d0200720c */ /* 0x000fc40003fc4070 */
[----:B------:R-:W-:Y:S01]  /*0820*/  IABS R17, R10 ;  /* 0x0000000a00117213 */ /* 0x000fe20000000000 */
[----:B------:R-:W-:Y:S01]  /*0830*/  IMAD.HI.U32 R4, R7, R15, RZ ;  /* 0x0000000f07047227 */ /* 0x000fe200078e00ff */
[----:B------:R-:W-:Y:S02]  /*0840*/  IADD3 R11, R8, 0x50, RZ ;  /* 0x00000050080b7810 */ /* 0x000fe40007ffe0ff */
[----:B------:R-:W-:Y:S01]  /*0850*/  ISETP.GE.AND P3, PT, R10, RZ, PT ;  /* 0x000000ff0a00720c */ /* 0x000fe20003f66270 */
[----:B------:R-:W-:Y:S01]  /*0860*/  @!P0 IMAD.IADD R9, R9, 0x1, -R2 ;  /* 0x0000000109098824 */ /* 0x000fe200078e0a02 */
[----:B------:R-:W-:Y:S01]  /*0870*/  IABS R19, R11 ;  /* 0x0000000b00137213 */ /* 0x000fe20000000000 */
[----:B------:R-:W-:Y:S01]  /*0880*/  IMAD.MOV R4, RZ, RZ, -R4 ;  /* 0x000000ffff047224 */ /* 0x000fe200078e0a04 */
[----:B------:R-:W-:Y:S01]  /*0890*/  ISETP.GE.AND P4, PT, R11, RZ, PT ;  /* 0x000000ff0b00720c */ /* 0x000fe20003f86270 */
[----:B------:R-:W-:Y:S01]  /*08a0*/  IMAD.IADD R3, R12, 0x1, R3 ;  /* 0x000000010c037824 */ /* 0x000fe200078e0203 */
[----:B------:R-:W-:Y:S01]  /*08b0*/  ISETP.GT.U32.AND P1, PT, R2, R9, PT ;  /* 0x000000090200720c */ /* 0x000fe20003f24070 */
[----:B------:R-:W-:Y:S01]  /*08c0*/  @!P6 IMAD.IADD R13, R13, 0x1, -R2 ;  /* 0x000000010d0de824 */ /* 0x000fe200078e0a02 */
[----:B------:R-:W-:Y:S01]  /*08d0*/  LOP3.LUT R12, R6, 0x60, RZ, 0xfc, !PT ;  /* 0x00000060060c7812 */ /* 0x000fe200078efcff */
[----:B------:R-:W-:Y:S01]  /*08e0*/  IMAD R15, R2, R4, R15 ;  /* 0x00000004020f7224 */ /* 0x000fe200078e020f */
[----:B------:R-:W-:Y:S01]  /*08f0*/  IADD3 R18, R8, 0x90, RZ ;  /* 0x0000009008127810 */ /* 0x000fe20007ffe0ff */
[----:B------:R-:W-:Y:S01]  /*0900*/  IMAD.HI.U32 R4, R7, R17, RZ ;  /* 0x0000001107047227 */ /* 0x000fe200078e00ff */
[----:B------:R-:W-:-:S02]  /*0910*/  ISETP.GT.U32.AND P6, PT, R2, R13, PT ;  /* 0x0000000d0200720c */ /* 0x000fc40003fc4070 */
[----:B------:R-:W-:Y:S01]  /*0920*/  IABS R21, R12 ;  /* 0x0000000c00157213 */ /* 0x000fe20000000000 */
[----:B------:R-:W-:Y:S01]  /*0930*/  IMAD.MOV R4, RZ, RZ, -R4 ;  /* 0x000000ffff047224 */ /* 0x000fe200078e0a04 */
[----:B------:R-:W-:Y:S01]  /*0940*/  IABS R27, R18 ;  /* 0x00000012001b7213 */ /* 0x000fe20000000000 */
[----:B------:R-:W-:Y:S01]  /*0950*/  IMAD.HI.U32 R10, R7, R19, RZ ;  /* 0x00000013070a7227 */ /* 0x000fe200078e00ff */
[----:B------:R-:W-:Y:S02]  /*0960*/  ISETP.GE.AND P0, PT, R20, RZ, PT ;  /* 0x000000ff1400720c */ /* 0x000fe40003f06270 */
[----:B------:R-:W-:Y:S01]  /*0970*/  LOP3.LUT R20, R6, 0xa0, RZ, 0xfc, !PT ;  /* 0x000000a006147812 */ /* 0x000fe200078efcff */
[----:B------:R-:W-:Y:S01]  /*0980*/  IMAD R17, R2, R4, R17 ;  /* 0x0000000402117224 */ /* 0x000fe200078e0211 */
[----:B------:R-:W-:Y:S01]  /*0990*/  IADD3 R22, R8, 0xb0, RZ ;  /* 0x000000b008167810 */ /* 0x000fe20007ffe0ff */
[----:B------:R-:W-:Y:S01]  /*09a0*/  @!P1 IMAD.IADD R9, R9, 0x1, -R2 ;  /* 0x0000000109099824 */ /* 0x000fe200078e0a02 */
[C---:B------:R-:W-:Y:S01]  /*09b0*/  ISETP.GT.U32.AND P1, PT, R2.reuse, R15, PT ;  /* 0x0000000f0200720c */ /* 0x040fe20003f24070 */
[----:B------:R-:W-:Y:S01]  /*09c0*/  IMAD.MOV R10, RZ, RZ, -R10 ;  /* 0x000000ffff0a7224 */ /* 0x000fe200078e0a0a */
[----:B------:R-:W-:Y:S01]  /*09d0*/  IABS R29, R20 ;  /* 0x00000014001d7213 */ /* 0x000fe20000000000 */
[----:B------:R-:W-:Y:S01]  /*09e0*/  @!P6 IMAD.IADD R13, R13, 0x1, -R2 ;  /* 0x000000010d0de824 */ /* 0x000fe200078e0a02 */
[C---:B------:R-:W-:Y:S01]  /*09f0*/  ISETP.GT.U32.AND P6, PT, R2.reuse, R17, PT ;  /* 0x000000110200720c */ /* 0x040fe20003fc4070 */
[----:B------:R-:W-:Y:S01]  /*0a00*/  IMAD R19, R2, R10, R19 ;  /* 0x0000000a02137224 */ /* 0x000fe200078e0213 */
[----:B------:R-:W-:Y:S01]  /*0a10*/  IABS R31, R22 ;  /* 0x00000016001f7213 */ /* 0x000fe20000000000 */
[----:B------:R-:W-:Y:S01]  /*0a20*/  IMAD.MOV.U32 R11, RZ, RZ, R9 ;  /* 0x000000ffff0b7224 */ /* 0x000fe200078e0009 */
[----:B------:R-:W-:Y:S01]  /*0a30*/  LOP3.LUT R24, R6, 0xc0, RZ, 0xfc, !PT ;  /* 0x000000c006187812 */ /* 0x000fe200078efcff */
[----:B------:R-:W-:Y:S01]  /*0a40*/  IMAD.HI.U32 R4, R7, R21, RZ ;  /* 0x0000001507047227 */ /* 0x000fe200078e00ff */
[----:B------:R-:W-:-:S02]  /*0a50*/  IADD3 R26, R8, 0xd0, RZ ;  /* 0x000000d0081a7810 */ /* 0x000fc40007ffe0ff */
[----:B------:R-:W-:Y:S01]  /*0a60*/  IABS R33, R24 ;  /* 0x0000001800217213 */ /* 0x000fe20000000000 */
[----:B------:R-:W-:Y:S01]  /*0a70*/  @!P5 IMAD.MOV R11, RZ, RZ, -R11 ;  /* 0x000000ffff0bd224 */ /* 0x000fe200078e0a0b */
[----:B------:R-:W-:Y:S01]  /*0a80*/  ISETP.GT.U32.AND P5, PT, R2, R19, PT ;  /* 0x000000130200720c */ /* 0x000fe20003fa4070 */
[----:B------:R-:W-:Y:S01]  /*0a90*/  IMAD.MOV R4, RZ, RZ, -R4 ;  /* 0x000000ffff047224 */ /* 0x000fe200078e0a04 */
[----:B------:R-:W-:Y:S01]  /*0aa0*/  IABS R35, R26 ;  /* 0x0000001a00237213 */ /* 0x000fe20000000000 */
[----:B------:R-:W-:Y:S02]  /*0ab0*/  @!P6 IMAD.IADD R17, R17, 0x1, -R2 ;  /* 0x000000011111e824 */ /* 0x000fe400078e0a02 */
[----:B------:R-:W-:-:S03]  /*0ac0*/  IMAD.HI.U32 R10, R7, R23, RZ ;  /* 0x00000017070a7227 */ /* 0x000fc600078e00ff */
[C---:B------:R-:W-:Y:S01]  /*0ad0*/  ISETP.GT.U32.AND P6, PT, R2.reuse, R17, PT ;  /* 0x000000110200720c */ /* 0x040fe20003fc4070 */
[----:B------:R-:W-:Y:S01]  /*0ae0*/  IMAD R21, R2, R4, R21 ;  /* 0x0000000402157224 */ /* 0x000fe200078e0215 */
[----:B------:R-:W-:Y:S01]  /*0af0*/  LOP3.LUT R4, R78, 0x7f, RZ, 0xc0, !PT ;  /* 0x0000007f4e047812 */ /* 0x000fe200078ec0ff */
[----:B------:R-:W-:Y:S02]  /*0b00*/  IMAD.MOV R10, RZ, RZ, -R10 ;  /* 0x000000ffff0a7224 */ /* 0x000fe400078e0a0a */
[--C-:B------:R-:W-:Y:S02]  /*0b10*/  @!P5 IMAD.IADD R19, R19, 0x1, -R2.reuse ;  /* 0x000000011313d824 */ /* 0x100fe400078e0a02 */
[----:B------:R-:W-:Y:S02]  /*0b20*/  @!P1 IMAD.IADD R15, R15, 0x1, -R2 ;  /* 0x000000010f0f9824 */ /* 0x000fe400078e0a02 */
[C---:B------:R-:W-:Y:S01]  /*0b30*/  IMAD R23, R2.reuse, R10, R23 ;  /* 0x0000000a02177224 */ /* 0x040fe200078e0217 */
[C---:B------:R-:W-:Y:S01]  /*0b40*/  ISETP.GT.U32.AND P5, PT, R2.reuse, R19, PT ;  /* 0x000000130200720c */ /* 0x040fe20003fa4070 */
[----:B------:R-:W-:Y:S01]  /*0b50*/  IMAD.HI.U32 R9, R7, R25, RZ ;  /* 0x0000001907097227 */ /* 0x000fe200078e00ff */
[----:B------:R-:W-:-:S03]  /*0b60*/  ISETP.GT.U32.AND P1, PT, R2, R15, PT ;  /* 0x0000000f0200720c */ /* 0x000fc60003f24070 */
[----:B------:R-:W-:Y:S01]  /*0b70*/  @!P6 IMAD.IADD R17, R17, 0x1, -R2 ;  /* 0x000000011111e824 */ /* 0x000fe200078e0a02 */
[----:B------:R-:W-:Y:S01]  /*0b80*/  ISETP.GT.U32.AND P6, PT, R2, R21, PT ;  /* 0x000000150200720c */ /* 0x000fe20003fc4070 */
[----:B------:R-:W-:-:S04]  /*0b90*/  IMAD.HI.U32 R10, R7, R27, RZ ;  /* 0x0000001b070a7227 */ /* 0x000fc800078e00ff */
[----:B------:R-:W-:Y:S01]  /*0ba0*/  @!P2 IMAD.MOV R13, RZ, RZ, -R13 ;  /* 0x000000ffff0da224 */ /* 0x000fe200078e0a0d */
[----:B------:R-:W-:Y:S01]  /*0bb0*/  ISETP.GE.AND P2, PT, R12, RZ, PT ;  /* 0x000000ff0c00720c */ /* 0x000fe20003f46270 */
[--C-:B------:R-:W-:Y:S01]  /*0bc0*/  @!P5 IMAD.IADD R19, R19, 0x1, -R2.reuse ;  /* 0x000000011313d824 */ /* 0x100fe200078e0a02 */
[----:B------:R-:W-:Y:S01]  /*0bd0*/  ISETP.GT.U32.AND P5, PT, R2, R23, PT ;  /* 0x000000170200720c */ /* 0x000fe20003fa4070 */
[--C-:B------:R-:W-:Y:S01]  /*0be0*/  @!P1 IMAD.IADD R15, R15, 0x1, -R2.reuse ;  /* 0x000000010f0f9824 */ /* 0x100fe200078e0a02 */
[----:B------:R-:W-:Y:S01]  /*0bf0*/  ISETP.GE.AND P1, PT, R14, RZ, PT ;  /* 0x000000ff0e00720c */ /* 0x000fe20003f26270 */
[----:B------:R-:W-:Y:S02]  /*0c00*/  IMAD.MOV R14, RZ, RZ, -R9 ;  /* 0x000000ffff0e7224 */ /* 0x000fe400078e0a09 */
[----:B------:R-:W-:Y:S02]  /*0c10*/  @!P6 IMAD.IADD R21, R21, 0x1, -R2 ;  /* 0x000000011515e824 */ /* 0x000fe400078e0a02 */
[----:B------:R-:W-:Y:S01]  /*0c20*/  IMAD R25, R2, R14, R25 ;  /* 0x0000000e02197224 */ /* 0x000fe200078e0219 */
[----:B------:R-:W-:Y:S01]  /*0c30*/  IADD3 R14, R8, 0xf0, RZ ;  /* 0x000000f0080e7810 */ /* 0x000fe20007ffe0ff */
[----:B------:R-:W-:Y:S01]  /*0c40*/  IMAD.MOV R10, RZ, RZ, -R10 ;  /* 0x000000ffff0a7224 */ /* 0x000fe200078e0a0a */
[----:B------:R-:W-:Y:S01]  /*0c50*/  ISETP.GT.U32.AND P6, PT, R2, R21, PT ;  /* 0x000000150200720c */ /* 0x000fe20003fc4070 */
[----:B------:R-:W-:-:S04]  /*0c60*/  IMAD.HI.U32 R12, R7, R29, RZ ;  /* 0x0000001d070c7227 */ /* 0x000fc800078e00ff */
[----:B------:R-:W-:Y:S02]  /*0c70*/  @!P5 IMAD.IADD R23, R23, 0x1, -R2 ;  /* 0x000000011717d824 */ /* 0x000fe400078e0a02 */
[----:B------:R-:W-:-:S03]  /*0c80*/  IMAD.HI.U32 R9, R7, R31, RZ ;  /* 0x0000001f07097227 */ /* 0x000fc600078e00ff */
[C---:B------:R-:W-:Y:S01]  /*0c90*/  ISETP.GT.U32.AND P5, PT, R2.reuse, R23, PT ;  /* 0x000000170200720c */ /* 0x040fe20003fa4070 */
[C---:B------:R-:W-:Y:S01]  /*0ca0*/  IMAD R27, R2.reuse, R10, R27 ;  /* 0x0000000a021b7224 */ /* 0x040fe200078e021b */
[----:B------:R-:W-:Y:S01]  /*0cb0*/  IABS R10, R14 ;  /* 0x0000000e000a7213 */ /* 0x000fe20000000000 */
[----:B------:R-:W-:Y:S01]  /*0cc0*/  @!P6 IMAD.IADD R21, R21, 0x1, -R2 ;  /* 0x000000011515e824 */ /* 0x000fe200078e0a02 */
[C---:B------:R-:W-:Y:S01]  /*0cd0*/  ISETP.GT.U32.AND P6, PT, R2.reuse, R25, PT ;  /* 0x000000190200720c */ /* 0x040fe20003fc4070 */
[----:B------:R-:W-:Y:S02]  /*0ce0*/  IMAD.MOV R12, RZ, RZ, -R12 ;  /* 0x000000ffff0c7224 */ /* 0x000fe400078e0a0c */
[----:B------:R-:W-:Y:S02]  /*0cf0*/  IMAD.MOV R9, RZ, RZ, -R9 ;  /* 0x000000ffff097224 */ /* 0x000fe400078e0a09 */
[----:B------:R-:W-:Y:S01]  /*0d00*/  IMAD R29, R2, R12, R29 ;  /* 0x0000000c021d7224 */ /* 0x000fe200078e021d */
[----:B------:R-:W-:Y:S01]  /*0d10*/  LOP3.LUT R12, R6, 0xe0, RZ, 0xfc, !PT ;  /* 0x000000e0060c7812 */ /* 0x000fe200078efcff */
[C---:B------:R-:W-:Y:S01]  /*0d20*/  IMAD R31, R2.reuse, R9, R31 ;  /* 0x00000009021f7224 */ /* 0x040fe200078e021f */
[----:B------:R-:W-:Y:S01]  /*0d30*/  IABS R9, R6 ;  /* 0x0000000600097213 */ /* 0x000fe20000000000 */
[----:B------:R-:W-:Y:S01]  /*0d40*/  @!P5 IMAD.IADD R23, R23, 0x1, -R2 ;  /* 0x000000011717d824 */ /* 0x000fe200078e0a02 */
[C---:B------:R-:W-:Y:S01]  /*0d50*/  ISETP.GT.U32.AND P5, PT, R2.reuse, R27, PT ;  /* 0x0000001b0200720c */ /* 0x040fe20003fa4070 */
[----:B------:R-:W-:Y:S01]  /*0d60*/  IMAD R28, R3, 0x80, R4 ;  /* 0x00000080031c7824 */ /* 0x000fe200078e0204 */
[----:B------:R-:W-:Y:S01]  /*0d70*/  IABS R37, R12 ;  /* 0x0000000c00257213 */ /* 0x000fe20000000000 */
[----:B------:R-:W-:Y:S01]  /*0d80*/  @!P6 IMAD.IADD R25, R25, 0x1, -R2 ;  /* 0x000000011919e824 */ /* 0x000fe200078e0a02 */
[----:B------:R-:W-:Y:S01]  /*0d90*/  ISETP.GT.U32.AND P6, PT, R2, R29, PT ;  /* 0x0000001d0200720c */ /* 0x000fe20003fc4070 */
[----:B------:R-:W-:Y:S01]  /*0da0*/  IMAD.HI.U32 R3, R7, R9, RZ ;  /* 0x0000000907037227 */ /* 0x000fe200078e00ff */
[----:B------:R-:W-:Y:S03]  /*0db0*/  STL [R1+0x94], R28 ;  /* 0x0000941c01007387 */ /* 0x000fe60000100800 */
[----:B------:R-:W-:-:S02]  /*0dc0*/  IMAD.MOV R3, RZ, RZ, -R3 ;  /* 0x000000ffff037224 */ /* 0x000fc400078e0a03 */
[----:B------:R-:W-:-:S04]  /*0dd0*/  IMAD.HI.U32 R4, R7, R33, RZ ;  /* 0x0000002107047227 */ /* 0x000fc800078e00ff */
[--C-:B------:R-:W-:Y:S01]  /*0de0*/  @!P5 IMAD.IADD R27, R27, 0x1, -R2.reuse ;  /* 0x000000011b1bd824 */ /* 0x100fe200078e0a02 */
[C---:B------:R-:W-:Y:S01]  /*0df0*/  ISETP.GT.U32.AND P5, PT, R2.reuse, R31, PT ;  /* 0x0000001f0200720c */ /* 0x040fe20003fa4070 */
[C---:B------:R-:W-:Y:S01]  /*0e00*/  IMAD R9, R2.reuse, R3, R9 ;  /* 0x0000000302097224 */ /* 0x040fe200078e0209 */
[----:B------:R-:W-:Y:S01]  /*0e10*/  IABS R3, R28 ;  /* 0x0000001c00037213 */ /* 0x000fe20000000000 */
[----:B------:R-:W-:Y:S02]  /*0e20*/  @!P6 IMAD.IADD R29, R29, 0x1, -R2 ;  /* 0x000000011d1de824 */ /* 0x000fe400078e0a02 */
[----:B------:R-:W-:Y:S01]  /*0e30*/  @!P3 IMAD.MOV R17, RZ, RZ, -R17 ;  /* 0x000000ffff11b224 */ /* 0x000fe200078e0a11 */
[C---:B------:R-:W-:Y:S01]  /*0e40*/  ISETP.GT.U32.AND P6, PT, R2.reuse, R9, PT ;  /* 0x000000090200720c */ /* 0x040fe20003fc4070 */
[----:B------:R-:W-:Y:S01]  /*0e50*/  IMAD.HI.U32 R8, R7, R37, RZ ;  /* 0x0000002507087227 */ /* 0x000fe200078e00ff */
[----:B------:R-:W-:-:S03]  /*0e60*/  ISETP.GT.U32.AND P3, PT, R2, R25, PT ;  /* 0x000000190200720c */ /* 0x000fc60003f64070 */
[----:B------:R-:W-:Y:S02]  /*0e70*/  IMAD.MOV R4, RZ, RZ, -R4 ;  /* 0x000000ffff047224 */ /* 0x000fe400078e0a04 */
[----:B------:R-:W-:Y:S01]  /*0e80*/  @!P0 IMAD.MOV R15, RZ, RZ, -R15 ;  /* 0x000000ffff0f8224 */ /* 0x000fe200078e0a0f */
[----:B------:R-:W-:Y:S01]  /*0e90*/  ISETP.GE.AND P0, PT, R6, RZ, PT ;  /* 0x000000ff0600720c */ /* 0x000fe20003f06270 */
[----:B------:R-:W-:Y:S01]  /*0ea0*/  @!P4 IMAD.MOV R19, RZ, RZ, -R19 ;  /* 0x000000ffff13c224 */ /* 0x000fe200078e0a13 */
[----:B------:R-:W-:Y:S01]  /*0eb0*/  ISETP.GT.U32.AND P4, PT, R2, R27, PT ;  /* 0x0000001b0200720c */ /* 0x000fe20003f84070 */
[----:B------:R-:W-:-:S04]  /*0ec0*/  IMAD.HI.U32 R6, R7, R35, RZ ;  /* 0x0000002307067227 */ /* 0x000fc800078e00ff */
[----:B------:R-:W-:Y:S02]  /*0ed0*/  IMAD.MOV R8, RZ, RZ, -R8 ;  /* 0x000000ffff087224 */ /* 0x000fe400078e0a08 */
[----:B------:R-:W-:Y:S01]  /*0ee0*/  IMAD R33, R2, R4, R33 ;  /* 0x0000000402217224 */ /* 0x000fe200078e0221 */
[----:B------:R-:W-:Y:S01]  /*0ef0*/  SHF.R.U32.HI R4, RZ, 0x7, R78 ;  /* 0x00000007ff047819 */ /* 0x000fe2000001164e */
[----:B------:R-:W-:-:S03]  /*0f00*/  IMAD.HI.U32 R7, R7, R10, RZ ;  /* 0x0000000a07077227 */ /* 0x000fc600078e00ff */
[----:B------:R-:W-:Y:S01]  /*0f10*/  SGXT.U32 R86, R4, 0x2 ;  /* 0x000000020456781a */ /* 0x000fe20000000000 */
[--C-:B------:R-:W-:Y:S01]  /*0f20*/  @!P5 IMAD.IADD R31, R31, 0x1, -R2.reuse ;  /* 0x000000011f1fd824 */ /* 0x100fe200078e0a02 */
[C---:B------:R-:W-:Y:S01]  /*0f30*/  ISETP.GT.U32.AND P5, PT, R2.reuse, R29, PT ;  /* 0x0000001d0200720c */ /* 0x040fe20003fa4070 */
[----:B------:R-:W-:Y:S01]  /*0f40*/  IMAD R37, R2, R8, R37 ;  /* 0x0000000802257224 */ /* 0x000fe200078e0225 */
[C---:B------:R-:W-:Y:S01]  /*0f50*/  LOP3.LUT R85, R86.reuse, 0x4, RZ, 0xfc, !PT ;  /* 0x0000000456557812 */ /* 0x040fe200078efcff */
[----:B------:R-:W-:Y:S01]  /*0f60*/  IMAD.MOV R7, RZ, RZ, -R7 ;  /* 0x000000ffff077224 */ /* 0x000fe200078e0a07 */
[----:B------:R-:W-:Y:S01]  /*0f70*/  LOP3.LUT R84, R86, 0x8, RZ, 0xfc, !PT ;  /* 0x0000000856547812 */ /* 0x000fe200078efcff */
[----:B------:R-:W-:Y:S01]  /*0f80*/  @!P1 IMAD.MOV R23, RZ, RZ, -R23 ;  /* 0x000000ffff179224 */ /* 0x000fe200078e0a17 */
[C---:B------:R-:W-:Y:S01]  /*0f90*/  ISETP.GT.U32.AND P1, PT, R2.reuse, R33, PT ;  /* 0x000000210200720c */ /* 0x040fe20003f24070 */
[----:B------:R-:W-:Y:S01]  /*0fa0*/  @!P6 IMAD.IADD R9, R9, 0x1, -R2 ;  /* 0x000000010909e824 */ /* 0x000fe200078e0a02 */
[C---:B------:R-:W-:Y:S01]  /*0fb0*/  ISETP.GT.U32.AND P6, PT, R2.reuse, R31, PT ;  /* 0x0000001f0200720c */ /* 0x040fe20003fc4070 */
[----:B------:R-:W-:Y:S01]  /*0fc0*/  IMAD R7, R2, R7, R10 ;  /* 0x0000000702077224 */ /* 0x000fe200078e020a */
[----:B------:R-:W-:Y:S01]  /*0fd0*/  LOP3.LUT R83, R86, 0xc, RZ, 0xfc, !PT ;  /* 0x0000000c56537812 */ /* 0x000fe200078efcff */
[--C-:B------:R-:W-:Y:S01]  /*0fe0*/  @!P3 IMAD.IADD R25, R25, 0x1, -R2.reuse ;  /* 0x000000011919b824 */ /* 0x100fe200078e0a02 */
[C---:B------:R-:W-:Y:S01]  /*0ff0*/  ISETP.GT.U32.AND P3, PT, R2.reuse, R37, PT ;  /* 0x000000250200720c */ /* 0x040fe20003f64070 */
[----:B------:R-:W-:Y:S01]  /*1000*/  @!P4 IMAD.IADD R27, R27, 0x1, -R2 ;  /* 0x000000011b1bc824 */ /* 0x000fe200078e0a02 */
[----:B------:R-:W-:Y:S01]  /*1010*/  ISETP.GT.U32.AND P4, PT, R2, R7, PT ;  /* 0x000000070200720c */ /* 0x000fe20003f84070 */
[----:B------:R-:W-:Y:S01]  /*1020*/  IMAD.MOV R6, RZ, RZ, -R6 ;  /* 0x000000ffff067224 */ /* 0x000fe200078e0a06 */
[----:B------:R-:W-:Y:S01]  /*1030*/  LOP3.LUT R79, R86, 0x10, RZ, 0xfc, !PT ;  /* 0x00000010564f7812 */ /* 0x000fe200078efcff */
[--C-:B------:R-:W-:Y:S01]  /*1040*/  @!P5 IMAD.IADD R29, R29, 0x1, -R2.reuse ;  /* 0x000000011d1dd824 */ /* 0x100fe200078e0a02 */
[----:B------:R-:W-:Y:S01]  /*1050*/  ISETP.GE.AND P5, PT, R16, RZ, PT ;  /* 0x000000ff1000720c */ /* 0x000fe20003fa6270 */
[----:B------:R-:W-:Y:S01]  /*1060*/  @!P2 IMAD.MOV R21, RZ, RZ, -R21 ;  /* 0x000000ffff15a224 */ /* 0x000fe200078e0a15 */
[C---:B------:R-:W-:Y:S01]  /*1070*/  ISETP.GT.U32.AND P2, PT, R2.reuse, R9, PT ;  /* 0x000000090200720c */ /* 0x040fe20003f44070 */
[----:B------:R-:W-:Y:S01]  /*1080*/  IMAD R35, R2, R6, R35 ;  /* 0x0000000602237224 */ /* 0x000fe200078e0223 */
[----:B------:R-:W-:Y:S01]  /*1090*/  LOP3.LUT R77, R86, 0x14, RZ, 0xfc, !PT ;  /* 0x00000014564d7812 */ /* 0x000fe200078efcff */
[--C-:B------:R-:W-:Y:S01]  /*10a0*/  @!P1 IMAD.IADD R33, R33, 0x1, -R2.reuse ;  /* 0x0000000121219824 */ /* 0x100fe200078e0a02 */
[----:B------:R-:W-:Y:S01]  /*10b0*/  ISETP.GE.AND P1, PT, R18, RZ, PT ;  /* 0x000000ff1200720c */ /* 0x000fe20003f26270 */
[--C-:B------:R-:W-:Y:S01]  /*10c0*/  @!P6 IMAD.IADD R31, R31, 0x1, -R2.reuse ;  /* 0x000000011f1fe824 */ /* 0x100fe200078e0a02 */
[C---:B------:R-:W-:Y:S01]  /*10d0*/  ISETP.GT.U32.AND P6, PT, R2.reuse, R35, PT ;  /* 0x000000230200720c */ /* 0x040fe20003fc4070 */
[----:B------:R-:W-:Y:S01]  /*10e0*/  @!P3 IMAD.IADD R37, R37, 0x1, -R2 ;  /* 0x000000012525b824 */ /* 0x000fe200078e0a02 */
[----:B------:R-:W-:Y:S01]  /*10f0*/  ISETP.GT.U32.AND P3, PT, R2, R33, PT ;  /* 0x000000210200720c */ /* 0x000fe20003f64070 */
[----:B------:R-:W-:Y:S01]  /*1100*/  IMAD.HI.U32 R5, R5, R3, RZ ;  /* 0x0000000305057227 */ /* 0x000fe200078e00ff */
[----:B------:R-:W-:-:S02]  /*1110*/  LOP3.LUT R81, R86, 0x18, RZ, 0xfc, !PT ;  /* 0x0000001856517812 */ /* 0x000fc400078efcff */
[----:B------:R-:W-:Y:S01]  /*1120*/  LOP3.LUT R80, R86, 0x1c, RZ, 0xfc, !PT ;  /* 0x0000001c56507812 */ /* 0x000fe200078efcff */
[--C-:B------:R-:W-:Y:S01]  /*1130*/  @!P4 IMAD.IADD R7, R7, 0x1, -R2.reuse ;  /* 0x000000010707c824 */ /* 0x100fe200078e0a02 */
[C---:B------:R-:W-:Y:S01]  /*1140*/  ISETP.GT.U32.AND P4, PT, R2.reuse, R37, PT ;  /* 0x000000250200720c */ /* 0x040fe20003f84070 */
[----:B------:R-:W-:Y:S02]  /*1150*/  IMAD.MOV R5, RZ, RZ, -R5 ;  /* 0x000000ffff057224 */ /* 0x000fe400078e0a05 */
[----:B------:R-:W-:Y:S01]  /*1160*/  @!P5 IMAD.MOV R25, RZ, RZ, -R25 ;  /* 0x000000ffff19d224 */ /* 0x000fe200078e0a19 */
[----:B------:R-:W-:Y:S01]  /*1170*/  ISETP.GT.U32.AND P5, PT, R2, R7, PT ;  /* 0x000000070200720c */ /* 0x000fe20003fa4070 */
[--C-:B------:R-:W-:Y:S01]  /*1180*/  @!P2 IMAD.IADD R9, R9, 0x1, -R2.reuse ;  /* 0x000000010909a824 */ /* 0x100fe200078e0a02 */
[----:B------:R-:W-:Y:S01]  /*1190*/  ISETP.GE.AND P2, PT, R20, RZ, PT ;  /* 0x000000ff1400720c */ /* 0x000fe20003f46270 */
[----:B------:R-:W-:Y:S02]  /*11a0*/  IMAD R3, R0, R5, R3 ;  /* 0x0000000500037224 */ /* 0x000fe400078e0203 */
[----:B------:R-:W-:-:S02]  /*11b0*/  @!P6 IMAD.IADD R35, R35, 0x1, -R2 ;  /* 0x000000012323e824 */ /* 0x000fc400078e0a02 */
[--C-:B------:R-:W-:Y:S01]  /*11c0*/  @!P3 IMAD.IADD R33, R33, 0x1, -R2.reuse ;  /* 0x000000012121b824 */ /* 0x100fe200078e0a02 */
[----:B------:R-:W-:Y:S01]  /*11d0*/  ISETP.GT.U32.AND P3, PT, R0, R3, PT ;  /* 0x000000030000720c */ /* 0x000fe20003f64070 */
[----:B------:R-:W-:Y:S01]  /*11e0*/  @!P1 IMAD.MOV R27, RZ, RZ, -R27 ;  /* 0x000000ffff1b9224 */ /* 0x000fe200078e0a1b */
[----:B------:R-:W-:Y:S01]  /*11f0*/  ISETP.GE.AND P1, PT, R22, RZ, PT ;  /* 0x000000ff1600720c */ /* 0x000fe20003f26270 */
[----:B------:R-:W-:Y:S01]  /*1200*/  @!P0 IMAD.MOV R9, RZ, RZ, -R9 ;  /* 0x000000ffff098224 */ /* 0x000fe200078e0a09 */
[----:B------:R-:W-:Y:S01]  /*1210*/  ISETP.GT.U32.AND P6, PT, R2, R35, PT ;  /* 0x000000230200720c */ /* 0x000fe20003fc4070 */
[--C-:B------:R-:W-:Y:S01]  /*1220*/  @!P5 IMAD.IADD R7, R7, 0x1, -R2.reuse ;  /* 0x000000010707d824 */ /* 0x100fe200078e0a02 */
[----:B------:R-:W-:Y:S01]  /*1230*/  ISETP.GE.AND P5, PT, R26, RZ, PT ;  /* 0x000000ff1a00720c */ /* 0x000fe20003fa6270 */
[----:B------:R-:W-:Y:S01]  /*1240*/  @!P2 IMAD.MOV R29, RZ, RZ, -R29 ;  /* 0x000000ffff1da224 */ /* 0x000fe200078e0a1d */
[----:B------:R-:W-:Y:S01]  /*1250*/  ISETP.GE.AND P2, PT, R14, RZ, PT ;  /* 0x000000ff0e00720c */ /* 0x000fe20003f46270 */
[----:B------:R-:W-:Y:S01]  /*1260*/  @!P4 IMAD.IADD R37, R37, 0x1, -R2 ;  /* 0x000000012525c824 */ /* 0x000fe200078e0a02 */
[----:B------:R-:W-:Y:S01]  /*1270*/  ISETP.GE.AND P0, PT, R24, RZ, PT ;  /* 0x000000ff1800720c */ /* 0x000fe20003f06270 */
[----:B------:R-:W-:Y:S01]  /*1280*/  IMAD R48, R86, c[0x0][0x188], RZ ;  /* 0x0000620056307a24 */ /* 0x000fe200078e02ff */
[----:B------:R-:W-:Y:S01]  /*1290*/  ISETP.GE.AND P4, PT, R12, RZ, PT ;  /* 0x000000ff0c00720c */ /* 0x000fe20003f86270 */
[----:B------:R-:W-:Y:S01]  /*12a0*/  @!P3 IMAD.IADD R3, R3, 0x1, -R0 ;  /* 0x000000010303b824 */ /* 0x000fe200078e0a00 */
[----:B------:R-:W-:Y:S01]  /*12b0*/  ISETP.GE.AND P3, PT, R86, c[0x0][0x180], PT ;  /* 0x0000600056007a0c */ /* 0x000fe20003f66270 */
[----:B------:R-:W-:-:S02]  /*12c0*/  @!P1 IMAD.MOV R31, RZ, RZ, -R31 ;  /* 0x000000ffff1f9224 */ /* 0x000fc400078e0a1f */
[----:B------:R-:W-:Y:S01]  /*12d0*/  @!P6 IMAD.IADD R35, R35, 0x1, -R2 ;  /* 0x000000012323e824 */ /* 0x000fe200078e0a02 */
[----:B------:R-:W-:Y:S01]  /*12e0*/  ISETP.GT.U32.AND P1, PT, R0, R3, PT ;  /* 0x000000030000720c */ /* 0x000fe20003f24070 */
[----:B------:R-:W-:Y:S01]  /*12f0*/  IMAD R46, R70, 0x4, R48 ;  /* 0x00000004462e7824 */ /* 0x000fe200078e0230 */
[----:B------:R-:W-:Y:S01]  /*1300*/  ISETP.GT.AND P6, PT, R76, 0x1f, PT ;  /* 0x0000001f4c00780c */ /* 0x000fe20003fc4270 */
[----:B------:R-:W-:Y:S01]  /*1310*/  @!P5 IMAD.MOV R35, RZ, RZ, -R35 ;  /* 0x000000ffff23d224 */ /* 0x000fe200078e0a23 */
[----:B------:R-:W-:Y:S01]  /*1320*/  ISETP.GE.AND P5, PT, R28, RZ, PT ;  /* 0x000000ff1c00720c */ /* 0x000fe20003fa6270 */
[----:B------:R-:W-:Y:S01]  /*1330*/  @!P2 IMAD.MOV R7, RZ, RZ, -R7 ;  /* 0x000000ffff07a224 */ /* 0x000fe200078e0a07 */
[----:B------:R-:W-:Y:S01]  /*1340*/  ISETP.NE.AND P2, PT, RZ, c[0x0][0x178], PT ;  /* 0x00005e00ff007a0c */ /* 0x000fe20003f45270 */
[----:B------:R-:W-:Y:S01]  /*1350*/  @!P0 IMAD.MOV R33, RZ, RZ, -R33 ;  /* 0x000000ffff218224 */ /* 0x000fe200078e0a21 */
[----:B------:R-:W-:Y:S01]  /*1360*/  SEL R47, RZ, 0x4, !P6 ;  /* 0x00000004ff2f7807 */ /* 0x000fe20007000000 */
[----:B------:R-:W-:Y:S01]  /*1370*/  @!P4 IMAD.MOV R37, RZ, RZ, -R37 ;  /* 0x000000ffff25c224 */ /* 0x000fe200078e0a25 */
[----:B------:R-:W-:Y:S01]  /*1380*/  ISETP.GE.AND P6, PT, R85, c[0x0][0x180], PT ;  /* 0x0000600055007a0c */ /* 0x000fe20003fc6270 */
[----:B------:R-:W-:Y:S01]  /*1390*/  IMAD.SHL.U32 R16, R46, 0x4, RZ ;  /* 0x000000042e107824 */ /* 0x000fe200078e00ff */
[----:B------:R-:W-:Y:S01]  /*13a0*/  SEL R2, R47, RZ, !P3 ;  /* 0x000000ff2f027207 */ /* 0x000fe20005800000 */
[----:B------:R-:W-:Y:S01]  /*13b0*/  @!P1 IMAD.IADD R3, R3, 0x1, -R0 ;  /* 0x0000000103039824 */ /* 0x000fe200078e0a00 */
[----:B------:R-:W-:Y:S01]  /*13c0*/  ISETP.GE.AND P3, PT, R75, c[0x0][0x180], PT ;  /* 0x000060004b007a0c */ /* 0x000fe20003f66270 */
[----:B------:R-:W-:Y:S01]  /*13d0*/  IMAD R45, R70, 0x4, R46 ;  /* 0x00000004462d7824 */ /* 0x000fe200078e022e */
[C---:B------:R-:W-:Y:S01]  /*13e0*/  SEL R4, R47.reuse, RZ, !P6 ;  /* 0x000000ff2f047207 */ /* 0x040fe20007000000 */
[----:B------:R-:W-:Y:S01]  /*13f0*/  @!P5 IMAD.MOV R3, RZ, RZ, -R3 ;  /* 0x000000ffff03d224 */ /* 0x000fe200078e0a03 */
[----:B------:R-:W-:Y:S01]  /*1400*/  ISETP.GE.AND P6, PT, R84, c[0x0][0x180], PT ;  /* 0x0000600054007a0c */ /* 0x000fe20003fc6270 */
[----:B------:R-:W-:Y:S01]  /*1410*/  IMAD R44, R70, 0x4, R45 ;  /* 0x00000004462c7824 */ /* 0x000fe200078e022d */
[----:B------:R-:W-:Y:S01]  /*1420*/  @!P2 LOP3.LUT R3, RZ, c[0x0][0x178], RZ, 0x33, !PT ;  /* 0x00005e00ff03aa12 */ /* 0x000fe200078e33ff */
[----:B------:R-:W-:Y:S01]  /*1430*/  IMAD.SHL.U32 R18, R48, 0x4, RZ ;  /* 0x0000000430127824 */ /* 0x000fe200078e00ff */
[----:B------:R-:W-:-:S02]  /*1440*/  SEL R5, R47, RZ, !P3 ;  /* 0x000000ff2f057207 */ /* 0x000fc40005800000 */
[----:B------:R-:W-:Y:S01]  /*1450*/  ISETP.NE.U32.AND P3, PT, R2, RZ, PT ;  /* 0x000000ff0200720c */ /* 0x000fe20003f65070 */
[----:B------:R-:W-:Y:S01]  /*1460*/  IMAD R110, R3, c[0x0][0x184], RZ ;  /* 0x00006100036e7a24 */ /* 0x000fe200078e02ff */
[----:B------:R-:W-:Y:S01]  /*1470*/  SEL R2, R47, RZ, !P6 ;  /* 0x000000ff2f027207 */ /* 0x000fe20007000000 */
[----:B------:R-:W-:Y:S01]  /*1480*/  IMAD.SHL.U32 R3, R108, 0x4, RZ ;  /* 0x000000046c037824 */ /* 0x000fe200078e00ff */
[----:B------:R-:W-:Y:S01]  /*1490*/  ISETP.NE.AND P1, PT, RZ, c[0x0][0x17c], PT ;  /* 0x00005f00ff007a0c */ /* 0x000fe20003f25270 */
[----:B------:R-:W-:Y:S01]  /*14a0*/  IMAD.SHL.U32 R49, R110, 0x4, RZ ;  /* 0x000000046e317824 */ /* 0x000fe200078e00ff */
[----:B------:R-:W-:Y:S02]  /*14b0*/  LOP3.LUT R0, RZ, c[0x0][0x17c], RZ, 0x33, !PT ;  /* 0x00005f00ff007a12 */ /* 0x000fe400078e33ff */
[----:B------:R-:W-:Y:S02]  /*14c0*/  ISETP.NE.U32.AND P0, PT, R5, RZ, PT ;  /* 0x000000ff0500720c */ /* 0x000fe40003f05070 */
[----:B------:R-:W-:-:S02]  /*14d0*/  IADD3 R54, P2, R49, c[0x0][0x160], RZ ;  /* 0x0000580031367a10 */ /* 0x000fc40007f5e0ff */
[----:B------:R-:W-:Y:S02]  /*14e0*/  ISETP.NE.U32.AND P4, PT, R4, RZ, PT ;  /* 0x000000ff0400720c */ /* 0x000fe40003f85070 */
[----:B------:R-:W-:Y:S02]  /*14f0*/  ISETP.NE.U32.AND P6, PT, R2, RZ, PT ;  /* 0x000000ff0200720c */ /* 0x000fe40003fc5070 */
[C---:B------:R-:W-:Y:S02]  /*1500*/  SEL R9, R0.reuse, R9, !P1 ;  /* 0x0000000900097207 */ /* 0x040fe40004800000 */
[C---:B------:R-:W-:Y:S02]  /*1510*/  SEL R2, R0.reuse, R11, !P1 ;  /* 0x0000000b00027207 */ /* 0x040fe40004800000 */
[C---:B------:R-:W-:Y:S02]  /*1520*/  SEL R4, R0.reuse, R13, !P1 ;  /* 0x0000000d00047207 */ /* 0x040fe40004800000 */
[----:B------:R-:W-:Y:S01]  /*1530*/  SEL R5, R0, R15, !P1 ;  /* 0x0000000f00057207 */ /* 0x000fe20004800000 */
[----:B------:R-:W-:Y:S01]  /*1540*/  IMAD R15, R70, 0x4, R44 ;  /* 0x00000004460f7824 */ /* 0x000fe200078e022c */
[----:B------:R-:W-:Y:S01]  /*1550*/  SEL R6, R0, R17, !P1 ;  /* 0x0000001100067207 */ /* 0x000fe20004800000 */
[----:B------:R-:W-:Y:S01]  /*1560*/  IMAD R2, R2, c[0x0][0x190], RZ ;  /* 0x0000640002027a24 */ /* 0x000fe200078e02ff */
[----:B------:R-:W-:Y:S01]  /*1570*/  SEL R8, R0, R19, !P1 ;  /* 0x0000001300087207 */ /* 0x000fe20004800000 */
[----:B------:R-:W-:Y:S01]  /*1580*/  IMAD R13, R70, 0x4, R15 ;  /* 0x00000004460d7824 */ /* 0x000fe200078e020f */
[----:B------:R-:W-:Y:S01]  /*1590*/  SEL R10, R0, R21, !P1 ;  /* 0x00000015000a7207 */ /* 0x000fe20004800000 */
[----:B------:R-:W-:Y:S01]  /*15a0*/  IMAD R4, R4, c[0x0][0x190], RZ ;  /* 0x0000640004047a24 */ /* 0x000fe200078e02ff */
[----:B------:R-:W-:Y:S01]  /*15b0*/  SEL R12, R0, R23, !P1 ;  /* 0x00000017000c7207 */ /* 0x000fe20004800000 */
[----:B------:R-:W-:Y:S01]  /*15c0*/  IMAD R11, R70, 0x4, R13 ;  /* 0x00000004460b7824 */ /* 0x000fe200078e020d */
[C---:B------:R-:W-:Y:S01]  /*15d0*/  SEL R14, R0.reuse, R25, !P1 ;  /* 0x00000019000e7207 */ /* 0x040fe20004800000 */
[----:B------:R-:W-:Y:S01]  /*15e0*/  IMAD R5, R5, c[0x0][0x190], RZ ;  /* 0x0000640005057a24 */ /* 0x000fe200078e02ff */
[----:B------:R-:W-:Y:S01]  /*15f0*/  SEL R27, R0, R27, !P1 ;  /* 0x0000001b001b7207 */ /* 0x000fe20004800000 */
        /* <DEDUP_REMOVED lines=9> */
[C---:B------:R-:W-:Y:S01]  /*1690*/  SEL R119, R0.reuse, R35, !P1 ;  /* 0x0000002300777207 */ /* 0x040fe20004800000 */
[----:B------:R-:W-:Y:S01]  /*16a0*/  IMAD R125, R125, c[0x0][0x190], RZ ;  /* 0x000064007d7d7a24 */ /* 0x000fe200078e02ff */
[----:B------:R-:W-:Y:S01]  /*16b0*/  SEL R115, R0, R7, !P1 ;  /* 0x0000000700737207 */ /* 0x000fe20004800000 */
[----:B------:R-:W-:Y:S01]  /*16c0*/  IMAD.SHL.U32 R0, R45, 0x4, RZ ;  /* 0x000000042d007824 */ /* 0x000fe200078e00ff */
[----:B------:R-:W-:Y:S01]  /*16d0*/  LEA.HI.X.SX32 R72, R110, c[0x0][0x164], 0x2, P2 ;  /* 0x000059006e487a11 */ /* 0x000fe200010f16ff */
[----:B------:R-:W-:Y:S01]  /*16e0*/  IMAD.SHL.U32 R7, R11, 0x4, RZ ;  /* 0x000000040b077824 */ /* 0x000fe200078e00ff */
[-C--:B------:R-:W-:Y:S01]  /*16f0*/  IADD3 R64, P2, R16, R54.reuse, RZ ;  /* 0x0000003610407210 */ /* 0x080fe20007f5e0ff */
[----:B------:R-:W-:Y:S01]  /*1700*/  IMAD.SHL.U32 R16, R13, 0x4, RZ ;  /* 0x000000040d107824 */ /* 0x000fe200078e00ff */
[----:B------:R1:W-:Y:S01]  /*1710*/  STL [R1+0x70], R0 ;  /* 0x0000700001007387 */ /* 0x0003e20000100800 */
[----:B------:R-:W-:Y:S01]  /*1720*/  IADD3 R68, P5, R18, R54, RZ ;  /* 0x0000003612447210 */ /* 0x000fe20007fbe0ff */
[----:B------:R-:W-:Y:S01]  /*1730*/  IMAD R123, R123, c[0x0][0x190], RZ ;  /* 0x000064007b7b7a24 */ /* 0x000fe200078e02ff */
[----:B------:R-:W-:Y:S01]  /*1740*/  LEA.HI.X.SX32 R65, R46, R72, 0x2, P2 ;  /* 0x000000482e417211 */ /* 0x000fe200010f16ff */
[----:B------:R-:W-:Y:S01]  /*1750*/  IMAD R121, R121, c[0x0][0x190], RZ ;  /* 0x0000640079797a24 */ /* 0x000fe200078e02ff */
[----:B------:R-:W-:Y:S01]  /*1760*/  IADD3 R66, P2, R0, R54, RZ ;  /* 0x0000003600427210 */ /* 0x000fe20007f5e0ff */
[----:B------:R-:W-:Y:S01]  /*1770*/  IMAD R119, R119, c[0x0][0x190], RZ ;  /* 0x0000640077777a24 */ /* 0x000fe200078e02ff */
[-C--:B------:R-:W-:Y:S01]  /*1780*/  LEA.HI.X.SX32 R69, R48, R72.reuse, 0x2, P5 ;  /* 0x0000004830457211 */ /* 0x080fe200028f16ff */
[----:B------:R-:W-:Y:S01]  /*1790*/  IMAD R117, R117, c[0x0][0x190], RZ ;  /* 0x0000640075757a24 */ /* 0x000fe200078e02ff */
[----:B------:R-:W-:Y:S01]  /*17a0*/  LEA.HI.X.SX32 R67, R45, R72, 0x2, P2 ;  /* 0x000000482d437211 */ /* 0x000fe200010f16ff */
[----:B-1----:R-:W-:Y:S01]  /*17b0*/  IMAD.SHL.U32 R0, R44, 0x4, RZ ;  /* 0x000000042c007824 */ /* 0x002fe200078e00ff */
[----:B------:R-:W-:Y:S01]  /*17c0*/  IADD3 R52, P5, R3, c[0x0][0x168], RZ ;  /* 0x00005a0003347a10 */ /* 0x000fe20007fbe0ff */
[----:B------:R-:W-:Y:S01]  /*17d0*/  IMAD R115, R115, c[0x0][0x190], RZ ;  /* 0x0000640073737a24 */ /* 0x000fe200078e02ff */
[----:B------:R-:W-:-:S02]  /*17e0*/  ISETP.GE.AND P1, PT, R83, c[0x0][0x180], PT ;  /* 0x0000600053007a0c */ /* 0x000fc40003f26270 */
[----:B------:R1:W-:Y:S01]  /*17f0*/  STL [R1+0x6c], R0 ;  /* 0x00006c0001007387 */ /* 0x0003e20000100800 */
[----:B------:R-:W-:Y:S02]  /*1800*/  IADD3 R62, P2, R0, R54, RZ ;  /* 0x00000036003e7210 */ /* 0x000fe40007f5e0ff */
[----:B------:R-:W-:Y:S02]  /*1810*/  LEA.HI.X.SX32 R53, R108, c[0x0][0x16c], 0x2, P5 ;  /* 0x00005b006c357a11 */ /* 0x000fe400028f16ff */
[----:B------:R-:W-:Y:S02]  /*1820*/  LEA.HI.X.SX32 R63, R44, R72, 0x2, P2 ;  /* 0x000000482c3f7211 */ /* 0x000fe400010f16ff */
[C---:B------:R-:W-:Y:S02]  /*1830*/  LEA R18, P5, R2.reuse, R52, 0x2 ;  /* 0x0000003402127211 */ /* 0x040fe400078a10ff */
[----:B------:R-:W-:Y:S01]  /*1840*/  SEL R71, R47, RZ, !P1 ;  /* 0x000000ff2f477207 */ /* 0x000fe20004800000 */
[----:B-1----:R-:W-:Y:S01]  /*1850*/  IMAD.SHL.U32 R0, R15, 0x4, RZ ;  /* 0x000000040f007824 */ /* 0x002fe200078e00ff */
[----:B------:R-:W-:-:S02]  /*1860*/  LEA.HI.X.SX32 R19, R2, R53, 0x2, P5 ;  /* 0x0000003502137211 */ /* 0x000fc400028f16ff */
[C---:B------:R-:W-:Y:S02]  /*1870*/  LEA R22, P5, R5.reuse, R52, 0x2 ;  /* 0x0000003405167211 */ /* 0x040fe400078a10ff */
[----:B------:R-:W-:Y:S01]  /*1880*/  IADD3 R58, P2, R0, R54, RZ ;  /* 0x00000036003a7210 */ /* 0x000fe20007f5e0ff */
[----:B------:R1:W-:Y:S01]  /*1890*/  STL [R1+0x68], R0 ;  /* 0x0000680001007387 */ /* 0x0003e20000100800 */
[----:B------:R-:W-:Y:S02]  /*18a0*/  LEA.HI.X.SX32 R23, R5, R53, 0x2, P5 ;  /* 0x0000003505177211 */ /* 0x000fe400028f16ff */
[----:B------:R-:W-:Y:S01]  /*18b0*/  LEA.HI.X.SX32 R59, R15, R72, 0x2, P2 ;  /* 0x000000480f3b7211 */ /* 0x000fe200010f16ff */
[----:B------:R2:W-:Y:S01]  /*18c0*/  STL [R1+0x64], R16 ;  /* 0x0000641001007387 */ /* 0x0005e20000100800 */
[----:B------:R-:W-:Y:S02]  /*18d0*/  IADD3 R56, P2, R16, R54, RZ ;  /* 0x0000003610387210 */ /* 0x000fe40007f5e0ff */
[----:B------:R-:W-:Y:S01]  /*18e0*/  LEA R26, P5, R8, R52, 0x2 ;  /* 0x00000034081a7211 */ /* 0x000fe200078a10ff */
[----:B------:R3:W-:Y:S01]  /*18f0*/  STL [R1+0x60], R7 ;  /* 0x0000600701007387 */ /* 0x0007e20000100800 */
[----:B------:R-:W-:Y:S01]  /*1900*/  LEA.HI.X.SX32 R57, R13, R72, 0x2, P2 ;  /* 0x000000480d397211 */ /* 0x000fe200010f16ff */
[----:B-1----:R-:W-:Y:S01]  /*1910*/  IMAD R0, R9, c[0x0][0x190], RZ ;  /* 0x0000640009007a24 */ /* 0x002fe200078e02ff */
[----:B------:R-:W-:Y:S01]  /*1920*/  IADD3 R60, P2, R7, R54, RZ ;  /* 0x00000036073c7210 */ /* 0x000fe20007f5e0ff */
[----:B------:R-:W-:Y:S01]  /*1930*/  IMAD R9, R70, 0x4, R11 ;  /* 0x0000000446097824 */ /* 0x000fe200078e020b */
[----:B------:R-:W-:-:S02]  /*1940*/  ISETP.GE.AND P1, PT, R77, c[0x0][0x180], PT ;  /* 0x000060004d007a0c */ /* 0x000fc40003f26270 */
[----:B------:R-:W-:Y:S01]  /*1950*/  LEA.HI.X.SX32 R61, R11, R72, 0x2, P2 ;  /* 0x000000480b3d7211 */ /* 0x000fe200010f16ff */
[----:B------:R-:W-:Y:S01]  /*1960*/  IMAD.SHL.U32 R55, R9, 0x4, RZ ;  /* 0x0000000409377824 */ /* 0x000fe200078e00ff */
[-C--:B--2---:R-:W-:Y:S01]  /*1970*/  LEA R16, P2, R0, R52.reuse, 0x2 ;  /* 0x0000003400107211 */ /* 0x084fe200078410ff */
[----:B---3--:R-:W-:Y:S01]  /*1980*/  IMAD R7, R27, c[0x0][0x190], RZ ;  /* 0x000064001b077a24 */ /* 0x008fe200078e02ff */
[-C--:B------:R-:W-:Y:S02]  /*1990*/  LEA.HI.X.SX32 R27, R8, R53.reuse, 0x2, P5 ;  /* 0x00000035081b7211 */ /* 0x080fe400028f16ff */
[----:B------:R-:W-:Y:S01]  /*19a0*/  LEA.HI.X.SX32 R17, R0, R53, 0x2, P2 ;  /* 0x0000003500117211 */ /* 0x000fe200010f16ff */
[----:B------:R1:W-:Y:S01]  /*19b0*/  STL [R1+0x5c], R55 ;  /* 0x00005c3701007387 */ /* 0x0003e20000100800 */
[-C--:B------:R-:W-:Y:S02]  /*19c0*/  LEA R20, P2, R4, R52.reuse, 0x2 ;  /* 0x0000003404147211 */ /* 0x080fe400078410ff */
[----:B------:R-:W-:-:S02]  /*19d0*/  LEA R30, P5, R12, R52, 0x2 ;  /* 0x000000340c1e7211 */ /* 0x000fc400078a10ff */
[-C--:B------:R-:W-:Y:S02]  /*19e0*/  LEA.HI.X.SX32 R21, R4, R53.reuse, 0x2, P2 ;  /* 0x0000003504157211 */ /* 0x080fe400010f16ff */
[-C--:B------:R-:W-:Y:S02]  /*19f0*/  LEA R24, P2, R6, R52.reuse, 0x2 ;  /* 0x0000003406187211 */ /* 0x080fe400078410ff */
[-C--:B------:R-:W-:Y:S02]  /*1a00*/  LEA.HI.X.SX32 R31, R12, R53.reuse, 0x2, P5 ;  /* 0x000000350c1f7211 */ /* 0x080fe400028f16ff */
[----:B------:R-:W-:Y:S02]  /*1a10*/  LEA.HI.X.SX32 R25, R6, R53, 0x2, P2 ;  /* 0x0000003506197211 */ /* 0x000fe400010f16ff */
[-C--:B------:R-:W-:Y:S02]  /*1a20*/  LEA R28, P2, R10, R52.reuse, 0x2 ;  /* 0x000000340a1c7211 */ /* 0x080fe400078410ff */
[----:B------:R-:W-:-:S02]  /*1a30*/  LEA R34, P5, R7, R52, 0x2 ;  /* 0x0000003407227211 */ /* 0x000fc400078a10ff */
[-C--:B------:R-:W-:Y:S02]  /*1a40*/  LEA.HI.X.SX32 R29, R10, R53.reuse, 0x2, P2 ;  /* 0x000000350a1d7211 */ /* 0x080fe400010f16ff */
[CC--:B------:R-:W-:Y:S02]  /*1a50*/  LEA R32, P2, R14.reuse, R52.reuse, 0x2 ;  /* 0x000000340e207211 */ /* 0x0c0fe400078410ff */
[-C--:B------:R-:W-:Y:S02]  /*1a60*/  LEA.HI.X.SX32 R35, R7, R53.reuse, 0x2, P5 ;  /* 0x0000003507237211 */ /* 0x080fe400028f16ff */
[----:B------:R-:W-:Y:S02]  /*1a70*/  LEA.HI.X.SX32 R33, R14, R53, 0x2, P2 ;  /* 0x000000350e217211 */ /* 0x000fe400010f16ff */
[-C--:B------:R-:W-:Y:S02]  /*1a80*/  LEA R36, P2, R125, R52.reuse, 0x2 ;  /* 0x000000347d247211 */ /* 0x080fe400078410ff */
[----:B------:R-:W-:-:S02]  /*1a90*/  LEA R38, P5, R123, R52, 0x2 ;  /* 0x000000347b267211 */ /* 0x000fc400078a10ff */
[-C--:B------:R-:W-:Y:S02]  /*1aa0*/  LEA.HI.X.SX32 R37, R125, R53.reuse, 0x2, P2 ;  /* 0x000000357d257211 */ /* 0x080fe400010f16ff */
[-C--:B------:R-:W-:Y:S02]  /*1ab0*/  LEA R40, P2, R121, R52.reuse, 0x2 ;  /* 0x0000003479287211 */ /* 0x080fe400078410ff */
[-C--:B------:R-:W-:Y:S02]  /*1ac0*/  LEA.HI.X.SX32 R39, R123, R53.reuse, 0x2, P5 ;  /* 0x000000357b277211 */ /* 0x080fe400028f16ff */
[-C--:B------:R-:W-:Y:S02]  /*1ad0*/  LEA R42, P5, R119, R52.reuse, 0x2 ;  /* 0x00000034772a7211 */ /* 0x080fe400078a10ff */
[----:B------:R-:W-:Y:S02]  /*1ae0*/  LEA.HI.X.SX32 R41, R121, R53, 0x2, P2 ;  /* 0x0000003579297211 */ /* 0x000fe400010f16ff */
[----:B------:R-:W-:-:S02]  /*1af0*/  LEA R50, P2, R117, R52, 0x2 ;  /* 0x0000003475327211 */ /* 0x000fc400078410ff */
[-C--:B------:R-:W-:Y:S02]  /*1b00*/  LEA.HI.X.SX32 R43, R119, R53.reuse, 0x2, P5 ;  /* 0x00000035772b7211 */ /* 0x080fe400028f16ff */
[----:B------:R-:W-:Y:S02]  /*1b10*/  LEA R52, P5, R115, R52, 0x2 ;  /* 0x0000003473347211 */ /* 0x000fe400078a10ff */
[-C--:B------:R-:W-:Y:S02]  /*1b20*/  LEA.HI.X.SX32 R51, R117, R53.reuse, 0x2, P2 ;  /* 0x0000003575337211 */ /* 0x080fe400010f16ff */
[----:B------:R-:W-:Y:S02]  /*1b30*/  LEA.HI.X.SX32 R53, R115, R53, 0x2, P5 ;  /* 0x0000003573357211 */ /* 0x000fe400028f16ff */
[----:B------:R-:W-:Y:S02]  /*1b40*/  IADD3 R54, P5, R55, R54, RZ ;  /* 0x0000003637367210 */ /* 0x000fe40007fbe0ff */
[----:B------:R-:W-:-:S02]  /*1b50*/  ISETP.GE.AND P2, PT, R79, c[0x0][0x180], PT ;  /* 0x000060004f007a0c */ /* 0x000fc40003f46270 */
[----:B-1----:R-:W-:Y:S02]  /*1b60*/  LEA.HI.X.SX32 R55, R9, R72, 0x2, P5 ;  /* 0x0000004809377211 */ /* 0x002fe400028f16ff */
[----:B------:R-:W-:Y:S02]  /*1b70*/  ISETP.NE.U32.AND P5, PT, R71, RZ, PT ;  /* 0x000000ff4700720c */ /* 0x000fe40003fa5070 */
[----:B------:R-:W-:Y:S02]  /*1b80*/  LOP3.LUT R71, R78, 0x180, RZ, 0xc0, !PT ;  /* 0x000001804e477812 */ /* 0x000fe400078ec0ff */
[----:B------:R-:W-:Y:S02]  /*1b90*/  SEL R73, R47, RZ, !P2 ;  /* 0x000000ff2f497207 */ /* 0x000fe40005000000 */
[----:B------:R-:W-:Y:S02]  /*1ba0*/  SHF.R.U32.HI R71, RZ, 0x2, R71 ;  /* 0x00000002ff477819 */ /* 0x000fe40000011647 */
[----:B------:R-:W-:-:S02]  /*1bb0*/  ISETP.NE.U32.AND P2, PT, R73, RZ, PT ;  /* 0x000000ff4900720c */ /* 0x000fc40003f45070 */
[----:B------:R-:W-:Y:S02]  /*1bc0*/  LOP3.LUT R74, R71, 0x7fc, R82, 0x78, !PT ;  /* 0x000007fc474a7812 */ /* 0x000fe400078e7852 */
[----:B------:R-:W-:-:S03]  /*1bd0*/  SEL R72, R47, RZ, !P1 ;  /* 0x000000ff2f487207 */ /* 0x000fc60004800000 */
[----:B------:R1:W-:Y:S01]  /*1be0*/  LDGSTS.E [R74+0x10000], [R68.64], P3 ;  /* 0x10000000444a7fae */ /* 0x0003e20009921846 */
[----:B------:R-:W-:Y:S02]  /*1bf0*/  ISETP.GE.AND P3, PT, R81, c[0x0][0x180], PT ;  /* 0x0000600051007a0c */ /* 0x000fe40003f66270 */
[----:B------:R-:W-:Y:S01]  /*1c00*/  ISETP.NE.U32.AND P1, PT, R72, RZ, PT ;  /* 0x000000ff4800720c */ /* 0x000fe20003f25070 */
[----:B------:R2:W-:Y:S01]  /*1c10*/  LDGSTS.E [R74+0x10800], [R64.64], P4 ;  /* 0x10800000404a7fae */ /* 0x0005e2000a121846 */
[----:B------:R-:W-:Y:S02]  /*1c20*/  ISETP.GE.AND P4, PT, R80, c[0x0][0x180], PT ;  /* 0x0000600050007a0c */ /* 0x000fe40003f86270 */
[----:B------:R-:W-:Y:S01]  /*1c30*/  SEL R71, R47, RZ, !P3 ;  /* 0x000000ff2f477207 */ /* 0x000fe20005800000 */
[----:B------:R3:W-:Y:S01]  /*1c40*/  LDGSTS.E [R74+0x11000], [R66.64], P6 ;  /* 0x11000000424a7fae */ /* 0x0007e2000b121846 */
[----:B------:R-:W-:Y:S02]  /*1c50*/  ISETP.GE.AND P6, PT, R86, UR4, PT ;  /* 0x0000000456007c0c */ /* 0x000fe4000bfc6270 */
[----:B------:R-:W-:Y:S01]  /*1c60*/  ISETP.NE.U32.AND P3, PT, R71, RZ, PT ;  /* 0x000000ff4700720c */ /* 0x000fe20003f65070 */
[----:B------:R4:W-:Y:S01]  /*1c70*/  LDGSTS.E [R74+0x11800], [R62.64], P5 ;  /* 0x118000003e4a7fae */ /* 0x0009e2000a921846 */
[----:B------:R-:W-:Y:S01]  /*1c80*/  SEL R47, R47, RZ, !P4 ;  /* 0x000000ff2f2f7207 */ /* 0x000fe20006000000 */
[----:B------:R-:W-:Y:S01]  /*1c90*/  CS2R R86, SRZ ;  /* 0x0000000000567805 */ /* 0x000fe2000001ff00 */
[----:B------:R-:W-:Y:S01]  /*1ca0*/  ISETP.GT.AND P4, PT, R76, 0x3f, PT ;  /* 0x0000003f4c00780c */ /* 0x000fe20003f84270 */
[----:B------:R5:W-:Y:S01]  /*1cb0*/  LDGSTS.E [R74+0x12000], [R58.64], P2 ;  /* 0x120000003a4a7fae */ /* 0x000be20009121846 */
[----:B------:R-:W-:-:S02]  /*1cc0*/  SEL R71, RZ, 0x4, P6 ;  /* 0x00000004ff477807 */ /* 0x000fc40003000000 */
[----:B------:R-:W-:Y:S01]  /*1cd0*/  ISETP.GE.AND P5, PT, R85, UR4, PT ;  /* 0x0000000455007c0c */ /* 0x000fe2000bfa6270 */
[----:B------:R1:W-:Y:S01]  /*1ce0*/  LDGSTS.E [R74+0x12800], [R56.64], P1 ;  /* 0x12800000384a7fae */ /* 0x0003e20008921846 */
[----:B------:R-:W-:Y:S02]  /*1cf0*/  SEL R71, R71, RZ, P4 ;  /* 0x000000ff47477207 */ /* 0x000fe40002000000 */
[----:B------:R-:W-:Y:S01]  /*1d00*/  ISETP.NE.U32.AND P2, PT, R47, RZ, PT ;  /* 0x000000ff2f00720c */ /* 0x000fe20003f45070 */
[----:B------:R1:W-:Y:S01]  /*1d10*/  LDGSTS.E [R74+0x13000], [R60.64], P3 ;  /* 0x130000003c4a7fae */ /* 0x0003e20009921846 */
[----:B------:R-:W-:Y:S02]  /*1d20*/  ISETP.GE.AND P6, PT, R84, UR4, PT ;  /* 0x0000000454007c0c */ /* 0x000fe4000bfc6270 */
[----:B------:R-:W-:Y:S01]  /*1d30*/  SEL R47, RZ, 0x4, P5 ;  /* 0x00000004ff2f7807 */ /* 0x000fe20002800000 */
[----:B------:R-:W-:Y:S01]  /*1d40*/  CS2R R84, SRZ ;  /* 0x0000000000547805 */ /* 0x000fe2000001ff00 */
[----:B------:R-:W-:-:S02]  /*1d50*/  ISETP.NE.U32.AND P5, PT, R71, RZ, PT ;  /* 0x000000ff4700720c */ /* 0x000fc40003fa5070 */
[----:B------:R-:W-:Y:S02]  /*1d60*/  SEL R71, RZ, 0x4, P6 ;  /* 0x00000004ff477807 */ /* 0x000fe40003000000 */
[----:B------:R-:W-:Y:S02]  /*1d70*/  SEL R47, R47, RZ, P4 ;  /* 0x000000ff2f2f7207 */ /* 0x000fe40002000000 */
[----:B------:R-:W-:Y:S01]  /*1d80*/  ISETP.GE.AND P6, PT, R83, UR4, PT ;  /* 0x0000000453007c0c */ /* 0x000fe2000bfc6270 */
[----:B------:R1:W-:Y:S01]  /*1d90*/  LDGSTS.E [R74+0x13800], [R54.64], P2 ;  /* 0x13800000364a7fae */ /* 0x0003e20009121846 */
[----:B------:R-:W-:Y:S02]  /*1da0*/  ISETP.NE.U32.AND P3, PT, R47, RZ, PT ;  /* 0x000000ff2f00720c */ /* 0x000fe40003f65070 */
[----:B------:R-:W-:Y:S01]  /*1db0*/  SEL R47, RZ, 0x4, P6 ;  /* 0x00000004ff2f7807 */ /* 0x000fe20003000000 */
[----:B------:R-:W0:Y:S01]  /*1dc0*/  LDGDEPBAR ;  /* 0x00000000000079af */ /* 0x000e220000000000 */
[----:B------:R-:W-:-:S02]  /*1dd0*/  ISETP.GE.AND P1, PT, R79, UR4, PT ;  /* 0x000000044f007c0c */ /* 0x000fc4000bf26270 */
[----:B------:R-:W-:Y:S02]  /*1de0*/  SEL R47, R47, RZ, P4 ;  /* 0x000000ff2f2f7207 */ /* 0x000fe40002000000 */
[----:B------:R-:W-:Y:S02]  /*1df0*/  LOP3.LUT R79, R78, 0xe0, RZ, 0xc0, !PT ;  /* 0x000000e04e4f7812 */ /* 0x000fe400078ec0ff */
[----:B------:R-:W-:Y:S02]  /*1e00*/  ISETP.NE.U32.AND P2, PT, R47, RZ, PT ;  /* 0x000000ff2f00720c */ /* 0x000fe40003f45070 */
[----:B------:R-:W-:Y:S02]  /*1e10*/  SHF.R.U32.HI R47, RZ, 0x1, R79 ;  /* 0x00000001ff2f7819 */ /* 0x000fe4000001164f */
[----:B------:R-:W-:Y:S02]  /*1e20*/  SEL R71, R71, RZ, P4 ;  /* 0x000000ff47477207 */ /* 0x000fe40002000000 */
[----:B------:R-:W-:-:S02]  /*1e30*/  LOP3.LUT R73, R47, 0x7fc, R82, 0x78, !PT ;  /* 0x000007fc2f497812 */ /* 0x000fc400078e7852 */
[----:B------:R-:W-:Y:S01]  /*1e40*/  ISETP.NE.U32.AND P6, PT, R71, RZ, PT ;  /* 0x000000ff4700720c */ /* 0x000fe20003fc5070 */
[----:B------:R-:W-:Y:S01]  /*1e50*/  CS2R R82, SRZ ;  /* 0x0000000000527805 */ /* 0x000fe2000001ff00 */
[----:B------:R-:W-:Y:S01]  /*1e60*/  SEL R71, RZ, 0x4, P1 ;  /* 0x00000004ff477807 */ /* 0x000fe20000800000 */
[----:B------:R3:W-:Y:S01]  /*1e70*/  LDGSTS.E [R73], [R16.64], P0 ;  /* 0x0000000010497fae */ /* 0x0007e20008121846 */
[----:B------:R-:W-:Y:S01]  /*1e80*/  ISETP.GE.AND P1, PT, R77, UR4, PT ;  /* 0x000000044d007c0c */ /* 0x000fe2000bf26270 */
[----:B------:R-:W-:Y:S01]  /*1e90*/  IMAD.SHL.U32 R77, R70, 0x20, RZ ;  /* 0x00000020464d7824 */ /* 0x000fe200078e00ff */
[----:B------:R-:W-:Y:S01]  /*1ea0*/  SEL R71, R71, RZ, P4 ;  /* 0x000000ff47477207 */ /* 0x000fe20002000000 */
[----:B------:R4:W-:Y:S01]  /*1eb0*/  LDGSTS.E [R73+0x800], [R18.64], P0 ;  /* 0x0080000012497fae */ /* 0x0009e20008121846 */
[----:B------:R-:W-:Y:S01]  /*1ec0*/  SEL R72, RZ, 0x4, P1 ;  /* 0x00000004ff487807 */ /* 0x000fe20000800000 */
[----:B-1----:R-:W-:Y:S01]  /*1ed0*/  IMAD.WIDE R68, R77, 0x4, R68 ;  /* 0x000000044d447825 */ /* 0x002fe200078e0244 */
[----:B------:R-:W-:Y:S01]  /*1ee0*/  ISETP.NE.U32.AND P1, PT, R71, RZ, PT ;  /* 0x000000ff4700720c */ /* 0x000fe20003f25070 */
[----:B------:R1:W-:Y:S01]  /*1ef0*/  LDGSTS.E [R73+0x1000], [R20.64], P0 ;  /* 0x0100000014497fae */ /* 0x0003e20008121846 */
[----:B------:R-:W-:Y:S01]  /*1f00*/  SEL R72, R72, RZ, P4 ;  /* 0x000000ff48487207 */ /* 0x000fe20002000000 */
[----:B--2---:R-:W-:-:S02]  /*1f10*/  IMAD.WIDE R64, R77, 0x4, R64 ;  /* 0x000000044d407825 */ /* 0x004fc400078e0240 */
[----:B------:R2:W-:Y:S02]  /*1f20*/  LDGSTS.E [R73+0x1800], [R22.64], P0 ;  /* 0x0180000016497fae */ /* 0x0005e40008121846 */
[C---:B---3--:R-:W-:Y:S02]  /*1f30*/  IMAD.WIDE R66, R77.reuse, 0x4, R66 ;  /* 0x000000044d427825 */ /* 0x048fe400078e0242 */
[----:B------:R3:W-:Y:S02]  /*1f40*/  LDGSTS.E [R73+0x2000], [R24.64], P0 ;  /* 0x0200000018497fae */ /* 0x0007e40008121846 */
[C---:B----4-:R-:W-:Y:S02]  /*1f50*/  IMAD.WIDE R62, R77.reuse, 0x4, R62 ;  /* 0x000000044d3e7825 */ /* 0x050fe400078e023e */
[----:B------:R4:W-:Y:S02]  /*1f60*/  LDGSTS.E [R73+0x2800], [R26.64], P0 ;  /* 0x028000001a497fae */ /* 0x0009e40008121846 */
[----:B-----5:R-:W-:-:S02]  /*1f70*/  IMAD.WIDE R58, R77, 0x4, R58 ;  /* 0x000000044d3a7825 */ /* 0x020fc400078e023a */
[----:B------:R5:W-:Y:S02]  /*1f80*/  LDGSTS.E [R73+0x3000], [R28.64], P0 ;  /* 0x030000001c497fae */ /* 0x000be40008121846 */
[C---:B------:R-:W-:Y:S02]  /*1f90*/  IMAD.WIDE R56, R77.reuse, 0x4, R56 ;  /* 0x000000044d387825 */ /* 0x040fe400078e0238 */
[----:B------:R1:W-:Y:S02]  /*1fa0*/  LDGSTS.E [R73+0x3800], [R30.64], P0 ;  /* 0x038000001e497fae */ /* 0x0003e40008121846 */
[C---:B------:R-:W-:Y:S02]  /*1fb0*/  IMAD.WIDE R60, R77.reuse, 0x4, R60 ;  /* 0x000000044d3c7825 */ /* 0x040fe400078e023c */
[----:B------:R1:W-:Y:S02]  /*1fc0*/  LDGSTS.E [R73+0x4000], [R32.64], P0 ;  /* 0x0400000020497fae */ /* 0x0003e40008121846 */
[----:B------:R-:W-:-:S02]  /*1fd0*/  IMAD.WIDE R54, R77, 0x4, R54 ;  /* 0x000000044d367825 */ /* 0x000fc400078e0236 */
[----:B------:R1:W-:Y:S04]  /*1fe0*/  LDGSTS.E [R73+0x4800], [R34.64], P0 ;  /* 0x0480000022497fae */ /* 0x0003e80008121846 */
[----:B------:R1:W-:Y:S04]  /*1ff0*/  LDGSTS.E [R73+0x5000], [R36.64], P0 ;  /* 0x0500000024497fae */ /* 0x0003e80008121846 */
[----:B------:R1:W-:Y:S04]  /*2000*/  LDGSTS.E [R73+0x5800], [R38.64], P0 ;  /* 0x0580000026497fae */ /* 0x0003e80008121846 */
[----:B------:R1:W-:Y:S04]  /*2010*/  LDGSTS.E [R73+0x6000], [R40.64], P0 ;  /* 0x0600000028497fae */ /* 0x0003e80008121846 */
[----:B------:R1:W-:Y:S04]  /*2020*/  LDGSTS.E [R73+0x6800], [R42.64], P0 ;  /* 0x068000002a497fae */ /* 0x0003e80008121846 */
[----:B------:R1:W-:Y:S04]  /*2030*/  LDGSTS.E [R73+0x7000], [R50.64], P0 ;  /* 0x0700000032497fae */ /* 0x0003e80008121846 */
[----:B------:R1:W-:Y:S01]  /*2040*/  LDGSTS.E [R73+0x7800], [R52.64], P0 ;  /* 0x0780000034497fae */ /* 0x0003e20008121846 */
[----:B------:R-:W-:-:S03]  /*2050*/  ISETP.GE.AND P0, PT, R81, UR4, PT ;  /* 0x0000000451007c0c */ /* 0x000fc6000bf06270 */
[----:B------:R-:W0:Y:S01]  /*2060*/  LDGDEPBAR ;  /* 0x00000000000079af */ /* 0x000e220000000000 */
[----:B------:R-:W-:-:S03]  /*2070*/  SEL R47, RZ, 0x4, P0 ;  /* 0x00000004ff2f7807 */ /* 0x000fc60000000000 */
[----:B------:R-:W-:Y:S01]  /*2080*/  BAR.SYNC.DEFER_BLOCKING 0x0 ;  /* 0x0000000000007b1d */ /* 0x000fe20000010000 */
[----:B------:R-:W-:Y:S02]  /*2090*/  ISETP.GE.AND P0, PT, R80, UR4, PT ;  /* 0x0000000450007c0c */ /* 0x000fe4000bf06270 */
[----:B------:R-:W-:Y:S01]  /*20a0*/  SEL R47, R47, RZ, P4 ;  /* 0x000000ff2f2f7207 */ /* 0x000fe20002000000 */
[----:B------:R-:W-:Y:S01]  /*20b0*/  CS2R R80, SRZ ;  /* 0x0000000000507805 */ /* 0x000fe2000001ff00 */
[----:B------:R-:W-:Y:S02]  /*20c0*/  SEL R70, RZ, 0x4, P0 ;  /* 0x00000004ff467807 */ /* 0x000fe40000000000 */
[----:B------:R-:W-:Y:S02]  /*20d0*/  ISETP.NE.U32.AND P0, PT, R72, RZ, PT ;  /* 0x000000ff4800720c */ /* 0x000fe40003f05070 */
[----:B------:R-:W-:Y:S01]  /*20e0*/  SEL R70, R70, RZ, P4 ;  /* 0x000000ff46467207 */ /* 0x000fe20002000000 */
[----:B------:R-:W-:Y:S01]  /*20f0*/  @!PT LDS RZ, [RZ] ;  /* 0x00000000fffff984 */ /* 0x000fe20000000800 */
[----:B------:R-:W-:Y:S01]  /*2100*/  @!PT LDS RZ, [RZ] ;  /* 0x00000000fffff984 */ /* 0x000fe20000000800 */
[----:B------:R-:W-:Y:S01]  /*2110*/  @!PT LDS RZ, [RZ] ;  /* 0x00000000fffff984 */ /* 0x000fe20000000800 */
[----:B------:R1:W-:Y:S01]  /*2120*/  LDGSTS.E [R74+0x14000], [R68.64], P5 ;  /* 0x14000000444a7fae */ /* 0x0003e2000a921846 */
[----:B------:R-:W-:-:S03]  /*2130*/  ISETP.GE.AND P5, PT, R75, UR4, PT ;  /* 0x000000044b007c0c */ /* 0x000fc6000bfa6270 */
[----:B------:R2:W-:Y:S01]  /*2140*/  LDGSTS.E [R74+0x14800], [R64.64], P3 ;  /* 0x14800000404a7fae */ /* 0x0005e20009921846 */
[----:B------:R-:W-:Y:S02]  /*2150*/  SEL R71, RZ, 0x4, P5 ;  /* 0x00000004ff477807 */ /* 0x000fe40002800000 */
[----:B------:R-:W-:Y:S01]  /*2160*/  ISETP.NE.U32.AND P5, PT, R47, RZ, PT ;  /* 0x000000ff2f00720c */ /* 0x000fe20003fa5070 */
[----:B------:R-:W-:Y:S01]  /*2170*/  IMAD.MOV.U32 R47, RZ, RZ, c[0x0][0x18c] ;  /* 0x00006300ff2f7624 */ /* 0x000fe200078e00ff */
[----:B------:R-:W-:Y:S01]  /*2180*/  SEL R71, R71, RZ, P4 ;  /* 0x000000ff47477207 */ /* 0x000fe20002000000 */
[----:B------:R3:W-:Y:S01]  /*2190*/  LDGSTS.E [R74+0x15000], [R66.64], P6 ;  /* 0x15000000424a7fae */ /* 0x0007e2000b121846 */
[----:B------:R-:W-:Y:S01]  /*21a0*/  ISETP.NE.U32.AND P3, PT, R70, RZ, PT ;  /* 0x000000ff4600720c */ /* 0x000fe20003f65070 */
[----:B------:R-:W-:Y:S01]  /*21b0*/  IMAD.SHL.U32 R47, R47, 0x20, RZ ;  /* 0x000000202f2f7824 */ /* 0x000fe200078e00ff */
[----:B------:R-:W-:Y:S01]  /*21c0*/  ISETP.NE.U32.AND P4, PT, R71, RZ, PT ;  /* 0x000000ff4700720c */ /* 0x000fe20003f85070 */
[----:B------:R4:W-:Y:S01]  /*21d0*/  LDGSTS.E [R74+0x15800], [R62.64], P2 ;  /* 0x158000003e4a7fae */ /* 0x0009e20009121846 */
[----:B-1----:R-:W-:Y:S01]  /*21e0*/  CS2R R68, SRZ ;  /* 0x0000000000447805 */ /* 0x002fe2000001ff00 */
[C---:B------:R-:W-:Y:S01]  /*21f0*/  IMAD.WIDE R16, R47.reuse, 0x4, R16 ;  /* 0x000000042f107825 */ /* 0x040fe200078e0210 */
[----:B--2---:R-:W-:Y:S01]  /*2200*/  CS2R R64, SRZ ;  /* 0x0000000000407805 */ /* 0x004fe2000001ff00 */
[----:B------:R1:W-:Y:S01]  /*2210*/  LDGSTS.E [R74+0x16000], [R58.64], P1 ;  /* 0x160000003a4a7fae */ /* 0x0003e20008921846 */
[----:B------:R-:W-:Y:S01]  /*2220*/  CS2R R70, SRZ ;  /* 0x0000000000467805 */ /* 0x000fe2000001ff00 */
[----:B------:R-:W-:-:S02]  /*2230*/  IMAD.WIDE R18, R47, 0x4, R18 ;  /* 0x000000042f127825 */ /* 0x000fc400078e0212 */
[----:B------:R2:W-:Y:S01]  /*2240*/  LDGSTS.E [R74+0x16800], [R56.64], P0 ;  /* 0x16800000384a7fae */ /* 0x0005e20008121846 */
[----:B------:R-:W-:Y:S01]  /*2250*/  ISETP.GE.AND P0, PT, R76, 0x20, PT ;  /* 0x000000204c00780c */ /* 0x000fe20003f06270 */
[C---:B------:R-:W-:Y:S01]  /*2260*/  IMAD.WIDE R20, R47.reuse, 0x4, R20 ;  /* 0x000000042f147825 */ /* 0x040fe200078e0214 */
[----:B---3--:R-:W-:Y:S01]  /*2270*/  CS2R R66, SRZ ;  /* 0x0000000000427805 */ /* 0x008fe2000001ff00 */
[----:B------:R3:W-:Y:S01]  /*2280*/  LDGSTS.E [R74+0x17000], [R60.64], P5 ;  /* 0x170000003c4a7fae */ /* 0x0007e2000a921846 */
[----:B----4-:R-:W-:Y:S01]  /*2290*/  CS2R R62, SRZ ;  /* 0x00000000003e7805 */ /* 0x010fe2000001ff00 */
[C---:B------:R-:W-:Y:S02]  /*22a0*/  IMAD.WIDE R22, R47.reuse, 0x4, R22 ;  /* 0x000000042f167825 */ /* 0x040fe400078e0216 */
[----:B------:R4:W-:Y:S01]  /*22b0*/  LDGSTS.E [R74+0x17800], [R54.64], P3 ;  /* 0x17800000364a7fae */ /* 0x0009e20009921846 */
[----:B-1----:R-:W-:Y:S01]  /*22c0*/  CS2R R58, SRZ ;  /* 0x00000000003a7805 */ /* 0x002fe2000001ff00 */
[----:B------:R-:W-:-:S02]  /*22d0*/  IMAD.WIDE R24, R47, 0x4, R24 ;  /* 0x000000042f187825 */ /* 0x000fc400078e0218 */
[----:B------:R-:W0:Y:S01]  /*22e0*/  LDGDEPBAR ;  /* 0x00000000000079af */ /* 0x000e220000000000 */
[----:B--2---:R-:W-:Y:S01]  /*22f0*/  CS2R R56, SRZ ;  /* 0x0000000000387805 */ /* 0x004fe2000001ff00 */
[C---:B------:R-:W-:Y:S02]  /*2300*/  IMAD.WIDE R26, R47.reuse, 0x4, R26 ;  /* 0x000000042f1a7825 */ /* 0x040fe400078e021a */
[----:B------:R1:W-:Y:S01]  /*2310*/  LDGSTS.E [R73+0x8000], [R16.64], P4 ;  /* 0x0800000010497fae */ /* 0x0003e2000a121846 */
[----:B---3--:R-:W-:Y:S01]  /*2320*/  CS2R R60, SRZ ;  /* 0x00000000003c7805 */ /* 0x008fe2000001ff00 */
[C---:B-----5:R-:W-:Y:S02]  /*2330*/  IMAD.WIDE R28, R47.reuse, 0x4, R28 ;  /* 0x000000042f1c7825 */ /* 0x060fe400078e021c */
[----:B------:R2:W-:Y:S01]  /*2340*/  LDGSTS.E [R73+0x8800], [R18.64], P4 ;  /* 0x0880000012497fae */ /* 0x0005e2000a121846 */
[----:B----4-:R-:W-:Y:S01]  /*2350*/  CS2R R74, SRZ ;  /* 0x00000000004a7805 */ /* 0x010fe2000001ff00 */
[----:B------:R-:W-:-:S02]  /*2360*/  IMAD.WIDE R30, R47, 0x4, R30 ;  /* 0x000000042f1e7825 */ /* 0x000fc400078e021e */
[----:B------:R3:W-:Y:S02]  /*2370*/  LDGSTS.E [R73+0x9000], [R20.64], P4 ;  /* 0x0900000014497fae */ /* 0x0007e4000a121846 */
[C---:B------:R-:W-:Y:S02]  /*2380*/  IMAD.WIDE R32, R47.reuse, 0x4, R32 ;  /* 0x000000042f207825 */ /* 0x040fe400078e0220 */
[----:B------:R4:W-:Y:S01]  /*2390*/  LDGSTS.E [R73+0x9800], [R22.64], P4 ;  /* 0x0980000016497fae */ /* 0x0009e2000a121846 */
[----:B-1----:R-:W-:Y:S01]  /*23a0*/  CS2R R16, SRZ ;  /* 0x0000000000107805 */ /* 0x002fe2000001ff00 */
[C---:B------:R-:W-:Y:S02]  /*23b0*/  IMAD.WIDE R34, R47.reuse, 0x4, R34 ;  /* 0x000000042f227825 */ /* 0x040fe400078e0222 */
[----:B------:R1:W-:Y:S01]  /*23c0*/  LDGSTS.E [R73+0xa000], [R24.64], P4 ;  /* 0x0a00000018497fae */ /* 0x0003e2000a121846 */
[----:B--2---:R-:W-:Y:S01]  /*23d0*/  CS2R R18, SRZ ;  /* 0x0000000000127805 */ /* 0x004fe2000001ff00 */
[----:B------:R-:W-:-:S02]  /*23e0*/  IMAD.WIDE R36, R47, 0x4, R36 ;  /* 0x000000042f247825 */ /* 0x000fc400078e0224 */
[----:B------:R2:W-:Y:S01]  /*23f0*/  LDGSTS.E [R73+0xa800], [R26.64], P4 ;  /* 0x0a8000001a497fae */ /* 0x0005e2000a121846 */
[----:B---3--:R-:W-:Y:S01]  /*2400*/  CS2R R20, SRZ ;  /* 0x0000000000147805 */ /* 0x008fe2000001ff00 */
[C---:B------:R-:W-:Y:S02]  /*2410*/  IMAD.WIDE R38, R47.reuse, 0x4, R38 ;  /* 0x000000042f267825 */ /* 0x040fe400078e0226 */
[----:B------:R3:W-:Y:S01]  /*2420*/  LDGSTS.E [R73+0xb000], [R28.64], P4 ;  /* 0x0b0000001c497fae */ /* 0x0007e2000a121846 */
[----:B----4-:R-:W-:Y:S01]  /*2430*/  CS2R R22, SRZ ;  /* 0x0000000000167805 */ /* 0x010fe2000001ff00 */
[C---:B------:R-:W-:Y:S02]  /*2440*/  IMAD.WIDE R40, R47.reuse, 0x4, R40 ;  /* 0x000000042f287825 */ /* 0x040fe400078e0228 */
[----:B------:R4:W-:Y:S01]  /*2450*/  LDGSTS.E [R73+0xb800], [R30.64], P4 ;  /* 0x0b8000001e497fae */ /* 0x0009e2000a121846 */
[----:B-1----:R-:W-:Y:S01]  /*2460*/  CS2R R24, SRZ ;  /* 0x0000000000187805 */ /* 0x002fe2000001ff00 */
[----:B------:R-:W-:-:S02]  /*2470*/  IMAD.WIDE R42, R47, 0x4, R42 ;  /* 0x000000042f2a7825 */ /* 0x000fc400078e022a */
[----:B------:R1:W-:Y:S01]  /*2480*/  LDGSTS.E [R73+0xc000], [R32.64], P4 ;  /* 0x0c00000020497fae */ /* 0x0003e2000a121846 */
[----:B--2---:R-:W-:Y:S01]  /*2490*/  CS2R R26, SRZ ;  /* 0x00000000001a7805 */ /* 0x004fe2000001ff00 */
[C---:B------:R-:W-:Y:S02]  /*24a0*/  IMAD.WIDE R50, R47.reuse, 0x4, R50 ;  /* 0x000000042f327825 */ /* 0x040fe400078e0232 */
[----:B------:R2:W-:Y:S01]  /*24b0*/  LDGSTS.E [R73+0xc800], [R34.64], P4 ;  /* 0x0c80000022497fae */ /* 0x0005e2000a121846 */
[----:B---3--:R-:W-:Y:S01]  /*24c0*/  CS2R R28, SRZ ;  /* 0x00000000001c7805 */ /* 0x008fe2000001ff00 */
[----:B------:R-:W-:Y:S02]  /*24d0*/  IMAD.WIDE R52, R47, 0x4, R52 ;  /* 0x000000042f347825 */ /* 0x000fe400078e0234 */
[----:B------:R3:W-:Y:S01]  /*24e0*/  LDGSTS.E [R73+0xd000], [R36.64], P4 ;  /* 0x0d00000024497fae */ /* 0x0007e2000a121846 */
[----:B----4-:R-:W-:-:S03]  /*24f0*/  CS2R R30, SRZ ;  /* 0x00000000001e7805 */ /* 0x010fc6000001ff00 */
[----:B------:R4:W-:Y:S01]  /*2500*/  LDGSTS.E [R73+0xd800], [R38.64], P4 ;  /* 0x0d80000026497fae */ /* 0x0009e2000a121846 */
[----:B-1----:R-:W-:-:S03]  /*2510*/  CS2R R32, SRZ ;  /* 0x0000000000207805 */ /* 0x002fc6000001ff00 */
[----:B------:R1:W-:Y:S01]  /*2520*/  LDGSTS.E [R73+0xe000], [R40.64], P4 ;  /* 0x0e00000028497fae */ /* 0x0003e2000a121846 */
[----:B--2---:R-:W-:-:S03]  /*2530*/  CS2R R34, SRZ ;  /* 0x0000000000227805 */ /* 0x004fc6000001ff00 */
[----:B------:R2:W-:Y:S01]  /*2540*/  LDGSTS.E [R73+0xe800], [R42.64], P4 ;  /* 0x0e8000002a497fae */ /* 0x0005e2000a121846 */
[----:B---3--:R-:W-:-:S03]  /*2550*/  CS2R R36, SRZ ;  /* 0x0000000000247805 */ /* 0x008fc6000001ff00 */
[----:B------:R3:W-:Y:S01]  /*2560*/  LDGSTS.E [R73+0xf000], [R50.64], P4 ;  /* 0x0f00000032497fae */ /* 0x0007e2000a121846 */
[----:B----4-:R-:W-:-:S03]  /*2570*/  CS2R R38, SRZ ;  /* 0x0000000000267805 */ /* 0x010fc6000001ff00 */
[----:B------:R3:W-:Y:S01]  /*2580*/  LDGSTS.E [R73+0xf800], [R52.64], P4 ;  /* 0x0f80000034497fae */ /* 0x0007e2000a121846 */
[----:B-1----:R-:W-:-:S03]  /*2590*/  CS2R R40, SRZ ;  /* 0x0000000000287805 */ /* 0x002fc6000001ff00 */
[----:B------:R-:W0:Y:S01]  /*25a0*/  LDGDEPBAR ;  /* 0x00000000000079af */ /* 0x000e220000000000 */
[----:B--2---:R-:W-:Y:S01]  /*25b0*/  CS2R R42, SRZ ;  /* 0x00000000002a7805 */ /* 0x004fe2000001ff00 */
[----:B---3--:R-:W-:Y:S01]  /*25c0*/  CS2R R72, SRZ ;  /* 0x0000000000487805 */ /* 0x008fe2000001ff00 */
[----:B------:R-:W-:Y:S05]  /*25d0*/  @!P0 BRA `(.L_x_0) ;  /* 0x0000268000008947 */ /* 0x000fea0003800000 */
[----:B------:R-:W-:Y:S01]  /*25e0*/  SHF.R.S32.HI R19, RZ, 0x1f, R48 ;  /* 0x0000001fff137819 */ /* 0x000fe20000011430 */
[----:B------:R-:W-:Y:S01]  /*25f0*/  IMAD.SHL.U32 R28, R47, 0x8, RZ ;  /* 0x000000082f1c7824 */ /* 0x000fe200078e00ff */
[----:B------:R-:W-:Y:S01]  /*2600*/  SHF.R.S32.HI R21, RZ, 0x1f, R46 ;  /* 0x0000001fff157819 */ /* 0x000fe2000001142e */
[----:B------:R-:W-:Y:S01]  /*2610*/  IMAD.MOV.U32 R113, RZ, RZ, 0x1 ;  /* 0x00000001ff717424 */ /* 0x000fe200078e00ff */
[----:B------:R-:W-:Y:S01]  /*2620*/  SHF.L.U64.HI R18, R48, 0x2, R19 ;  /* 0x0000000230127819 */ /* 0x000fe20000010213 */
[----:B------:R-:W-:Y:S01]  /*2630*/  IMAD.MOV.U32 R112, RZ, RZ, -0x1 ;  /* 0xffffffffff707424 */ /* 0x000fe200078e00ff */
[----:B------:R-:W-:Y:S01]  /*2640*/  SHF.R.S32.HI R16, RZ, 0x1f, R45 ;  /* 0x0000001fff107819 */ /* 0x000fe2000001142d */
[----:B------:R-:W-:Y:S01]  /*2650*/  CS2R R30, SRZ ;  /* 0x00000000001e7805 */ /* 0x000fe2000001ff00 */
[----:B------:R-:W-:Y:S01]  /*2660*/  SHF.L.U64.HI R19, R46, 0x2, R21 ;  /* 0x000000022e137819 */ /* 0x000fe20000010215 */
[----:B------:R1:W-:Y:S01]  /*2670*/  STL [R1+0x90], R18 ;  /* 0x0000901201007387 */ /* 0x0003e20000100800 */
[----:B------:R-:W-:Y:S01]  /*2680*/  SHF.L.U64.HI R16, R45, 0x2, R16 ;  /* 0x000000022d107819 */ /* 0x000fe20000010210 */
[----:B------:R-:W-:Y:S01]  /*2690*/  CS2R R92, SRZ ;  /* 0x00000000005c7805 */ /* 0x000fe2000001ff00 */
[----:B------:R-:W-:Y:S01]  /*26a0*/  SHF.R.S32.HI R20, RZ, 0x1f, R9 ;  /* 0x0000001fff147819 */ /* 0x000fe20000011409 */
[----:B------:R-:W-:Y:S01]  /*26b0*/  STL [R1+0x8c], R19 ;  /* 0x00008c1301007387 */ /* 0x000fe20000100800 */
[----:B------:R-:W-:Y:S01]  /*26c0*/  SHF.R.S32.HI R26, RZ, 0x1f, R47 ;  /* 0x0000001fff1a7819 */ /* 0x000fe2000001142f */
[----:B------:R-:W-:Y:S01]  /*26d0*/  CS2R R94, SRZ ;  /* 0x00000000005e7805 */ /* 0x000fe2000001ff00 */
[----:B------:R-:W-:Y:S01]  /*26e0*/  SHF.R.S32.HI R17, RZ, 0x1f, R110 ;  /* 0x0000001fff117819 */ /* 0x000fe2000001146e */
[----:B------:R2:W-:Y:S01]  /*26f0*/  STL [R1+0x88], R16 ;  /* 0x0000881001007387 */ /* 0x0005e20000100800 */
[----:B------:R-:W-:Y:S01]  /*2700*/  SHF.L.U64.HI R9, R9, 0x2, R20 ;  /* 0x0000000209097819 */ /* 0x000fe20000010214 */
[----:B------:R-:W-:Y:S01]  /*2710*/  CS2R R64, SRZ ;  /* 0x0000000000407805 */ /* 0x000fe2000001ff00 */
[----:B-1----:R-:W-:Y:S01]  /*2720*/  SHF.R.S32.HI R18, RZ, 0x1f, R15 ;  /* 0x0000001fff127819 */ /* 0x002fe2000001140f */
[----:B------:R-:W-:Y:S01]  /*2730*/  CS2R R66, SRZ ;  /* 0x0000000000427805 */ /* 0x000fe2000001ff00 */
[----:B------:R-:W-:Y:S01]  /*2740*/  SHF.R.S32.HI R20, RZ, 0x1f, R115 ;  /* 0x0000001fff147819 */ /* 0x000fe20000011473 */
[----:B------:R-:W-:Y:S01]  /*2750*/  CS2R R56, SRZ ;  /* 0x0000000000387805 */ /* 0x000fe2000001ff00 */
[----:B------:R-:W-:Y:S01]  /*2760*/  SHF.L.U64.HI R15, R15, 0x2, R18 ;  /* 0x000000020f0f7819 */ /* 0x000fe20000010212 */
[----:B------:R-:W-:Y:S01]  /*2770*/  CS2R R58, SRZ ;  /* 0x00000000003a7805 */ /* 0x000fe2000001ff00 */
[----:B------:R-:W-:Y:S01]  /*2780*/  SHF.R.S32.HI R18, RZ, 0x1f, R11 ;  /* 0x0000001fff127819 */ /* 0x000fe2000001140b */
[----:B------:R-:W-:Y:S01]  /*2790*/  CS2R R36, SRZ ;  /* 0x0000000000247805 */ /* 0x000fe2000001ff00 */
[----:B--2---:R-:W-:Y:S01]  /*27a0*/  SHF.R.S32.HI R16, RZ, 0x1f, R13 ;  /* 0x0000001fff107819 */ /* 0x004fe2000001140d */
[----:B------:R-:W-:Y:S01]  /*27b0*/  CS2R R38, SRZ ;  /* 0x0000000000267805 */ /* 0x000fe2000001ff00 */
[----:B------:R-:W-:Y:S01]  /*27c0*/  SHF.L.U64.HI R11, R11, 0x2, R18 ;  /* 0x000000020b0b7819 */ /* 0x000fe20000010212 */
[----:B------:R-:W-:Y:S01]  /*27d0*/  CS2R R88, SRZ ;  /* 0x0000000000587805 */ /* 0x000fe2000001ff00 */
[----:B------:R-:W-:Y:S01]  /*27e0*/  SHF.R.S32.HI R18, RZ, 0x1f, R117 ;  /* 0x0000001fff127819 */ /* 0x000fe20000011475 */
[----:B------:R-:W-:Y:S01]  /*27f0*/  CS2R R90, SRZ ;  /* 0x00000000005a7805 */ /* 0x000fe2000001ff00 */
[----:B------:R-:W-:Y:S01]  /*2800*/  SHF.L.U64.HI R29, R47, 0x3, R26 ;  /* 0x000000032f1d7819 */ /* 0x000fe2000001021a */
[----:B------:R-:W-:Y:S01]  /*2810*/  CS2R R68, SRZ ;  /* 0x0000000000447805 */ /* 0x000fe2000001ff00 */
[-C--:B------:R-:W-:Y:S01]  /*2820*/  LEA R116, P0, R115, R28.reuse, 0x2 ;  /* 0x0000001c73747211 */ /* 0x080fe200078010ff */
[----:B------:R-:W-:Y:S01]  /*2830*/  CS2R R70, SRZ ;  /* 0x0000000000467805 */ /* 0x000fe2000001ff00 */
[-C--:B------:R-:W-:Y:S01]  /*2840*/  LEA R118, P1, R117, R28.reuse, 0x2 ;  /* 0x0000001c75767211 */ /* 0x080fe200078210ff */
[----:B------:R-:W-:Y:S01]  /*2850*/  CS2R R32, SRZ ;  /* 0x0000000000207805 */ /* 0x000fe2000001ff00 */
[----:B------:R-:W-:Y:S01]  /*2860*/  SHF.L.U64.HI R110, R110, 0x2, R17 ;  /* 0x000000026e6e7819 */ /* 0x000fe20000010211 */
[----:B------:R-:W-:Y:S01]  /*2870*/  CS2R R34, SRZ ;  /* 0x0000000000227805 */ /* 0x000fe2000001ff00 */
[----:B------:R-:W-:Y:S01]  /*2880*/  SHF.R.S32.HI R17, RZ, 0x1f, R44 ;  /* 0x0000001fff117819 */ /* 0x000fe2000001142c */
[----:B------:R-:W-:Y:S01]  /*2890*/  CS2R R84, SRZ ;  /* 0x0000000000547805 */ /* 0x000fe2000001ff00 */
[----:B------:R-:W-:Y:S01]  /*28a0*/  SHF.L.U64.HI R13, R13, 0x2, R16 ;  /* 0x000000020d0d7819 */ /* 0x000fe20000010210 */
[----:B------:R-:W-:Y:S01]  /*28b0*/  CS2R R86, SRZ ;  /* 0x0000000000567805 */ /* 0x000fe2000001ff00 */
[-C--:B------:R-:W-:Y:S01]  /*28c0*/  LEA.HI.X R115, R115, R29.reuse, R20, 0x2, P0 ;  /* 0x0000001d73737211 */ /* 0x080fe200000f1414 */
[----:B------:R-:W-:Y:S01]  /*28d0*/  CS2R R72, SRZ ;  /* 0x0000000000487805 */ /* 0x000fe2000001ff00 */
[-C--:B------:R-:W-:Y:S01]  /*28e0*/  LEA.HI.X R117, R117, R29.reuse, R18, 0x2, P1 ;  /* 0x0000001d75757211 */ /* 0x080fe200008f1412 */
[----:B------:R-:W-:Y:S01]  /*28f0*/  CS2R R74, SRZ ;  /* 0x00000000004a7805 */ /* 0x000fe2000001ff00 */
[----:B------:R-:W-:Y:S01]  /*2900*/  SHF.R.S32.HI R16, RZ, 0x1f, R119 ;  /* 0x0000001fff107819 */ /* 0x000fe20000011477 */
[----:B------:R-:W-:Y:S01]  /*2910*/  CS2R R40, SRZ ;  /* 0x0000000000287805 */ /* 0x000fe2000001ff00 */
[-C--:B------:R-:W-:Y:S01]  /*2920*/  LEA R120, P2, R119, R28.reuse, 0x2 ;  /* 0x0000001c77787211 */ /* 0x080fe200078410ff */
[----:B------:R-:W-:Y:S01]  /*2930*/  CS2R R42, SRZ ;  /* 0x00000000002a7805 */ /* 0x000fe2000001ff00 */
[----:B------:R-:W-:Y:S01]  /*2940*/  SHF.R.S32.HI R18, RZ, 0x1f, R123 ;  /* 0x0000001fff127819 */ /* 0x000fe2000001147b */
[----:B------:R-:W-:Y:S01]  /*2950*/  CS2R R80, SRZ ;  /* 0x0000000000507805 */ /* 0x000fe2000001ff00 */
[----:B------:R-:W-:Y:S01]  /*2960*/  SHF.R.S32.HI R20, RZ, 0x1f, R7 ;  /* 0x0000001fff147819 */ /* 0x000fe20000011407 */
[----:B------:R-:W-:Y:S01]  /*2970*/  CS2R R82, SRZ ;  /* 0x0000000000527805 */ /* 0x000fe2000001ff00 */
[-C--:B------:R-:W-:Y:S01]  /*2980*/  LEA R124, P1, R123, R28.reuse, 0x2 ;  /* 0x0000001c7b7c7211 */ /* 0x080fe200078210ff */
[----:B------:R-:W-:Y:S01]  /*2990*/  CS2R R60, SRZ ;  /* 0x00000000003c7805 */ /* 0x000fe2000001ff00 */
[----:B------:R-:W-:Y:S01]  /*29a0*/  LEA R45, P3, R7, R28, 0x2 ;  /* 0x0000001c072d7211 */ /* 0x000fe200078610ff */
[----:B------:R-:W-:Y:S01]  /*29b0*/  CS2R R62, SRZ ;  /* 0x00000000003e7805 */ /* 0x000fe2000001ff00 */
[----:B------:R-:W-:Y:S01]  /*29c0*/  SHF.L.U64.HI R17, R44, 0x2, R17 ;  /* 0x000000022c117819 */ /* 0x000fe20000010211 */
[----:B------:R-:W-:Y:S01]  /*29d0*/  UIADD3 UR5, UR5, -0x40, URZ ;  /* 0xffffffc005057890 */ /* 0x000fe2000fffe03f */
[-C--:B------:R-:W-:Y:S01]  /*29e0*/  LEA.HI.X R119, R119, R29.reuse, R16, 0x2, P2 ;  /* 0x0000001d77777211 */ /* 0x080fe200010f1410 */
[----:B------:R-:W-:Y:S01]  /*29f0*/  UMOV UR4, URZ ;  /* 0x0000003f00047c82 */ /* 0x000fe20008000000 */
[-C--:B------:R-:W-:Y:S01]  /*2a00*/  LEA.HI.X R123, R123, R29.reuse, R18, 0x2, P1 ;  /* 0x0000001d7b7b7211 */ /* 0x080fe200008f1412 */
[----:B------:R-:W-:Y:S01]  /*2a10*/  STL [R1+0x84], R17 ;  /* 0x0000841101007387 */ /* 0x000fe20000100800 */
[----:B------:R-:W-:-:S02]  /*2a20*/  LEA.HI.X R20, R7, R29, R20, 0x2, P3 ;  /* 0x0000001d07147211 */ /* 0x000fc400018f1414 */
[----:B------:R-:W-:Y:S01]  /*2a30*/  SHF.R.S32.HI R22, RZ, 0x1f, R121 ;  /* 0x0000001fff167819 */ /* 0x000fe20000011479 */
[----:B------:R1:W-:Y:S01]  /*2a40*/  STL [R1+0x80], R15 ;  /* 0x0000800f01007387 */ /* 0x0003e20000100800 */
[----:B------:R-:W-:Y:S02]  /*2a50*/  SHF.R.S32.HI R16, RZ, 0x1f, R125 ;  /* 0x0000001fff107819 */ /* 0x000fe4000001147d */
[-C--:B------:R-:W-:Y:S01]  /*2a60*/  LEA R122, P0, R121, R28.reuse, 0x2 ;  /* 0x0000001c797a7211 */ /* 0x080fe200078010ff */
[----:B------:R2:W-:Y:S01]  /*2a70*/  STL [R1+0x7c], R13 ;  /* 0x00007c0d01007387 */ /* 0x0005e20000100800 */
[-C--:B------:R-:W-:Y:S02]  /*2a80*/  LEA R46, P2, R125, R28.reuse, 0x2 ;  /* 0x0000001c7d2e7211 */ /* 0x080fe400078410ff */
[----:B------:R-:W-:Y:S01]  /*2a90*/  SHF.R.S32.HI R7, RZ, 0x1f, R8 ;  /* 0x0000001fff077819 */ /* 0x000fe20000011408 */
[----:B------:R3:W-:Y:S01]  /*2aa0*/  STL [R1+0x78], R11 ;  /* 0x0000780b01007387 */ /* 0x0007e20000100800 */
[----:B------:R-:W-:-:S02]  /*2ab0*/  LEA R21, P3, R8, R28, 0x2 ;  /* 0x0000001c08157211 */ /* 0x000fc400078610ff */
[C---:B------:R-:W-:Y:S01]  /*2ac0*/  LOP3.LUT R18, R78.reuse, 0x7, RZ, 0xc0, !PT ;  /* 0x000000074e127812 */ /* 0x040fe200078ec0ff */
[----:B------:R4:W-:Y:S01]  /*2ad0*/  STL [R1+0x74], R9 ;  /* 0x0000740901007387 */ /* 0x0009e20000100800 */
[-C--:B------:R-:W-:Y:S02]  /*2ae0*/  LEA.HI.X R121, R121, R29.reuse, R22, 0x2, P0 ;  /* 0x0000001d79797211 */ /* 0x080fe400000f1416 */
[-C--:B------:R-:W-:Y:S01]  /*2af0*/  LEA.HI.X R125, R125, R29.reuse, R16, 0x2, P2 ;  /* 0x0000001d7d7d7211 */ /* 0x080fe200010f1410 */
[----:B------:R-:W-:Y:S01]  /*2b00*/  IMAD.SHL.U32 R16, R78, 0x2, RZ ;  /* 0x000000024e107824 */ /* 0x000fe200078e00ff */
[----:B------:R-:W-:Y:S01]  /*2b10*/  LEA.HI.X R8, R8, R29, R7, 0x2, P3 ;  /* 0x0000001d08087211 */ /* 0x000fe200018f1407 */
[C---:B------:R-:W-:Y:S01]  /*2b20*/  IMAD.SHL.U32 R7, R18.reuse, 0x10, RZ ;  /* 0x0000001012077824 */ /* 0x040fe200078e00ff */
[----:B-1----:R-:W-:Y:S01]  /*2b30*/  SHF.R.S32.HI R15, RZ, 0x1f, R108 ;  /* 0x0000001fff0f7819 */ /* 0x002fe2000001146c */
[----:B------:R-:W-:Y:S01]  /*2b40*/  IMAD R18, R18, 0x4, R79 ;  /* 0x0000000412127824 */ /* 0x000fe200078e024f */
[----:B--2---:R-:W-:-:S02]  /*2b50*/  SHF.R.S32.HI R13, RZ, 0x1f, R14 ;  /* 0x0000001fff0d7819 */ /* 0x004fc4000001140e */
[-C--:B------:R-:W-:Y:S02]  /*2b60*/  LEA R44, P0, R14, R28.reuse, 0x2 ;  /* 0x0000001c0e2c7211 */ /* 0x080fe400078010ff */
[----:B---3--:R-:W-:Y:S02]  /*2b70*/  SHF.R.S32.HI R11, RZ, 0x1f, R12 ;  /* 0x0000001fff0b7819 */ /* 0x008fe4000001140c */
[----:B------:R-:W-:Y:S02]  /*2b80*/  LEA R23, P1, R12, R28, 0x2 ;  /* 0x0000001c0c177211 */ /* 0x000fe400078210ff */
[----:B----4-:R-:W-:Y:S02]  /*2b90*/  SHF.R.S32.HI R9, RZ, 0x1f, R76 ;  /* 0x0000001fff097819 */ /* 0x010fe4000001144c */
[----:B------:R-:W-:Y:S02]  /*2ba0*/  SHF.L.U64.HI R108, R108, 0x2, R15 ;  /* 0x000000026c6c7819 */ /* 0x000fe4000001020f */
[----:B------:R-:W-:-:S02]  /*2bb0*/  LEA.HI.X R14, R14, R29, R13, 0x2, P0 ;  /* 0x0000001d0e0e7211 */ /* 0x000fc400000f140d */
[----:B------:R-:W-:Y:S02]  /*2bc0*/  LEA.HI.X R12, R12, R29, R11, 0x2, P1 ;  /* 0x0000001d0c0c7211 */ /* 0x000fe400008f140b */
[----:B------:R-:W-:Y:S02]  /*2bd0*/  SHF.R.S32.HI R17, RZ, 0x1f, R6 ;  /* 0x0000001fff117819 */ /* 0x000fe40000011406 */
[----:B------:R-:W-:Y:S02]  /*2be0*/  LEA R15, P0, R6, R28, 0x2 ;  /* 0x0000001c060f7211 */ /* 0x000fe400078010ff */
[----:B------:R-:W-:Y:S02]  /*2bf0*/  LOP3.LUT R19, R7, 0x30, R16, 0x78, !PT ;  /* 0x0000003007137812 */ /* 0x000fe400078e7810 */
[----:B------:R-:W-:Y:S02]  /*2c00*/  LEA.HI R48, R9, R76, RZ, 0x5 ;  /* 0x0000004c09307211 */ /* 0x000fe400078f28ff */
[----:B------:R-:W-:Y:S01]  /*2c10*/  SHF.R.S32.HI R24, RZ, 0x1f, R5 ;  /* 0x0000001fff187819 */ /* 0x000fe20000011405 */
[----:B------:R-:W-:Y:S01]  /*2c20*/  IMAD.U32 R50, R18, 0x20, R19 ;  /* 0x0000002012327824 */ /* 0x000fe200078e0013 */
[----:B------:R-:W-:Y:S01]  /*2c30*/  LEA R13, P1, R5, R28, 0x2 ;  /* 0x0000001c050d7211 */ /* 0x000fe200078210ff */
[----:B------:R-:W-:Y:S01]  /*2c40*/  CS2R R18, SRZ ;  /* 0x0000000000127805 */ /* 0x000fe2000001ff00 */
[----:B------:R-:W-:-:S02]  /*2c50*/  SHF.R.U32.HI R7, RZ, 0x2, R78 ;  /* 0x00000002ff077819 */ /* 0x000fc4000001164e */
[----:B------:R-:W-:Y:S01]  /*2c60*/  SHF.R.S32.HI R9, RZ, 0x1f, R10 ;  /* 0x0000001fff097819 */ /* 0x000fe2000001140a */
[----:B------:R-:W-:Y:S01]  /*2c70*/  STL [R1+0x54], R50 ;  /* 0x0000543201007387 */ /* 0x000fe20000100800 */
[----:B------:R-:W-:Y:S02]  /*2c80*/  LEA R22, P2, R10, R28, 0x2 ;  /* 0x0000001c0a167211 */ /* 0x000fe400078410ff */
[-C--:B------:R-:W-:Y:S02]  /*2c90*/  LEA.HI.X R6, R6, R29.reuse, R17, 0x2, P0 ;  /* 0x0000001d06067211 */ /* 0x080fe400000f1411 */
[-C--:B------:R-:W-:Y:S02]  /*2ca0*/  LEA.HI.X R5, R5, R29.reuse, R24, 0x2, P1 ;  /* 0x0000001d05057211 */ /* 0x080fe400008f1418 */
[----:B------:R-:W-:Y:S02]  /*2cb0*/  LOP3.LUT R17, R7, 0x40, RZ, 0xc0, !PT ;  /* 0x0000004007117812 */ /* 0x000fe400078ec0ff */
[----:B------:R-:W-:-:S02]  /*2cc0*/  LEA.HI.X R10, R10, R29, R9, 0x2, P2 ;  /* 0x0000001d0a0a7211 */ /* 0x000fc400010f1409 */
[----:B------:R-:W-:Y:S02]  /*2cd0*/  SHF.R.S32.HI R25, RZ, 0x1f, R0 ;  /* 0x0000001fff197819 */ /* 0x000fe40000011400 */
[-C--:B------:R-:W-:Y:S02]  /*2ce0*/  LEA R7, P1, R0, R28.reuse, 0x2 ;  /* 0x0000001c00077211 */ /* 0x080fe400078210ff */
[----:B------:R-:W-:Y:S02]  /*2cf0*/  SHF.R.S32.HI R9, RZ, 0x1f, R4 ;  /* 0x0000001fff097819 */ /* 0x000fe40000011404 */
[----:B------:R-:W-:Y:S02]  /*2d00*/  LEA R11, P2, R4, R28, 0x2 ;  /* 0x0000001c040b7211 */ /* 0x000fe400078410ff */
[-C--:B------:R-:W-:Y:S02]  /*2d10*/  LEA.HI.X R0, R0, R29.reuse, R25, 0x2, P1 ;  /* 0x0000001d00007211 */ /* 0x080fe400008f1419 */
[----:B------:R-:W-:Y:S01]  /*2d20*/  IADD3 R116, P3, R116, c[0x0][0x168], RZ ;  /* 0x00005a0074747a10 */ /* 0x000fe20007f7e0ff */
[----:B------:R-:W-:Y:S01]  /*2d30*/  CS2R R24, SRZ ;  /* 0x0000000000187805 */ /* 0x000fe2000001ff00 */
[----:B------:R-:W-:-:S02]  /*2d40*/  LEA.HI.X R4, R4, R29, R9, 0x2, P2 ;  /* 0x0000001d04047211 */ /* 0x000fc400010f1409 */
[----:B------:R-:W-:Y:S02]  /*2d50*/  IADD3 R120, P1, R120, c[0x0][0x168], RZ ;  /* 0x00005a0078787a10 */ /* 0x000fe40007f3e0ff */
[----:B------:R-:W-:Y:S02]  /*2d60*/  IADD3 R122, P2, R122, c[0x0][0x168], RZ ;  /* 0x00005a007a7a7a10 */ /* 0x000fe40007f5e0ff */
[----:B------:R-:W-:Y:S02]  /*2d70*/  SHF.R.S32.HI R48, RZ, 0x5, R48 ;  /* 0x00000005ff307819 */ /* 0x000fe40000011430 */
[----:B------:R-:W-:Y:S02]  /*2d80*/  IADD3 R124, P4, R124, c[0x0][0x168], RZ ;  /* 0x00005a007c7c7a10 */ /* 0x000fe40007f9e0ff */
[----:B------:R-:W-:Y:S01]  /*2d90*/  IADD3.X R115, R115, c[0x0][0x16c], RZ, P3, !PT ;  /* 0x00005b0073737a10 */ /* 0x000fe20001ffe4ff */
[----:B------:R-:W-:Y:S01]  /*2da0*/  STL [R1+0x58], R48 ;  /* 0x0000583001007387 */ /* 0x000fe20000100800 */
[----:B------:R-:W-:-:S02]  /*2db0*/  IADD3 R46, P5, R46, c[0x0][0x168], RZ ;  /* 0x00005a002e2e7a10 */ /* 0x000fc40007fbe0ff */
[----:B------:R-:W-:Y:S02]  /*2dc0*/  IADD3 R45, P3, R45, c[0x0][0x168], RZ ;  /* 0x00005a002d2d7a10 */ /* 0x000fe40007f7e0ff */
[----:B------:R-:W-:Y:S01]  /*2dd0*/  IADD3.X R119, R119, c[0x0][0x16c], RZ, P1, !PT ;  /* 0x00005b0077777a10 */ /* 0x000fe20000ffe4ff */
[----:B------:R-:W-:Y:S01]  /*2de0*/  STL [R1], R46 ;  /* 0x0000002e01007387 */ /* 0x000fe20000100800 */
[----:B------:R-:W-:Y:S02]  /*2df0*/  IADD3 R44, P1, R44, c[0x0][0x168], RZ ;  /* 0x00005a002c2c7a10 */ /* 0x000fe40007f3e0ff */
[----:B------:R-:W-:Y:S01]  /*2e00*/  IADD3.X R121, R121, c[0x0][0x16c], RZ, P2, !PT ;  /* 0x00005b0079797a10 */ /* 0x000fe200017fe4ff */
[----:B------:R-:W-:Y:S01]  /*2e10*/  STL [R1+0x8], R45 ;  /* 0x0000082d01007387 */ /* 0x000fe20000100800 */
[----:B------:R-:W-:Y:S02]  /*2e20*/  IADD3 R23, P2, R23, c[0x0][0x168], RZ ;  /* 0x00005a0017177a10 */ /* 0x000fe40007f5e0ff */
[----:B------:R-:W-:Y:S01]  /*2e30*/  IADD3.X R123, R123, c[0x0][0x16c], RZ, P4, !PT ;  /* 0x00005b007b7b7a10 */ /* 0x000fe200027fe4ff */
[----:B------:R-:W-:Y:S01]  /*2e40*/  STL [R1+0x10], R44 ;  /* 0x0000102c01007387 */ /* 0x000fe20000100800 */
[----:B------:R-:W-:-:S02]  /*2e50*/  IADD3 R22, P4, R22, c[0x0][0x168], RZ ;  /* 0x00005a0016167a10 */ /* 0x000fc40007f9e0ff */
[----:B------:R-:W-:Y:S01]  /*2e60*/  IADD3.X R125, R125, c[0x0][0x16c], RZ, P5, !PT ;  /* 0x00005b007d7d7a10 */ /* 0x000fe20002ffe4ff */
[----:B------:R-:W-:Y:S01]  /*2e70*/  STL [R1+0x18], R23 ;  /* 0x0000181701007387 */ /* 0x000fe20000100800 */
[----:B------:R-:W-:Y:S02]  /*2e80*/  IADD3 R21, P5, R21, c[0x0][0x168], RZ ;  /* 0x00005a0015157a10 */ /* 0x000fe40007fbe0ff */
[----:B------:R-:W-:Y:S01]  /*2e90*/  IADD3.X R20, R20, c[0x0][0x16c], RZ, P3, !PT ;  /* 0x00005b0014147a10 */ /* 0x000fe20001ffe4ff */
[----:B------:R1:W-:Y:S01]  /*2ea0*/  STL [R1+0x20], R22 ;  /* 0x0000201601007387 */ /* 0x0003e20000100800 */
[----:B------:R-:W-:Y:S02]  /*2eb0*/  IADD3 R15, P3, R15, c[0x0][0x168], RZ ;  /* 0x00005a000f0f7a10 */ /* 0x000fe40007f7e0ff */
[----:B------:R-:W-:Y:S01]  /*2ec0*/  IADD3.X R14, R14, c[0x0][0x16c], RZ, P1, !PT ;  /* 0x00005b000e0e7a10 */ /* 0x000fe20000ffe4ff */
[----:B------:R-:W-:Y:S01]  /*2ed0*/  STL [R1+0x28], R21 ;  /* 0x0000281501007387 */ /* 0x000fe20000100800 */
[----:B------:R-:W-:-:S02]  /*2ee0*/  LEA R9, P0, R2, R28, 0x2 ;  /* 0x0000001c02097211 */ /* 0x000fc400078010ff */
[----:B------:R-:W-:Y:S01]  /*2ef0*/  IADD3 R13, P1, R13, c[0x0][0x168], RZ ;  /* 0x00005a000d0d7a10 */ /* 0x000fe20007f3e0ff */
[----:B------:R2:W-:Y:S01]  /*2f00*/  STL [R1+0x4], R20 ;  /* 0x0000041401007387 */ /* 0x0005e20000100800 */
[----:B------:R-:W-:Y:S01]  /*2f10*/  IADD3.X R12, R12, c[0x0][0x16c], RZ, P2, !PT ;  /* 0x00005b000c0c7a10 */ /* 0x000fe200017fe4ff */
[----:B-1----:R-:W-:Y:S01]  /*2f20*/  CS2R R22, SRZ ;  /* 0x0000000000167805 */ /* 0x002fe2000001ff00 */
[----:B------:R-:W-:Y:S01]  /*2f30*/  SHF.R.S32.HI R27, RZ, 0x1f, R2 ;  /* 0x0000001fff1b7819 */ /* 0x000fe20000011402 */
[----:B------:R-:W-:Y:S01]  /*2f40*/  STL [R1+0x30], R15 ;  /* 0x0000300f01007387 */ /* 0x000fe20000100800 */
[----:B------:R-:W-:Y:S02]  /*2f50*/  LOP3.LUT R16, R78, 0x3, RZ, 0xc0, !PT ;  /* 0x000000034e107812 */ /* 0x000fe400078ec0ff */
[----:B------:R-:W-:Y:S01]  /*2f60*/  IADD3 R11, P2, R11, c[0x0][0x168], RZ ;  /* 0x00005a000b0b7a10 */ /* 0x000fe20007f5e0ff */
[----:B------:R-:W-:Y:S01]  /*2f70*/  STL [R1+0xc], R14 ;  /* 0x00000c0e01007387 */ /* 0x000fe20000100800 */
[----:B------:R-:W-:Y:S01]  /*2f80*/  IADD3.X R10, R10, c[0x0][0x16c], RZ, P4, !PT ;  /* 0x00005b000a0a7a10 */ /* 0x000fe200027fe4ff */
[----:B------:R-:W-:Y:S01]  /*2f90*/  IMAD R16, R16, 0x220, RZ ;  /* 0x0000022010107824 */ /* 0x000fe200078e02ff */
[----:B------:R-:W-:Y:S01]  /*2fa0*/  IADD3 R9, P4, R9, c[0x0][0x168], RZ ;  /* 0x00005a0009097a10 */ /* 0x000fe20007f9e0ff */
[----:B------:R-:W-:Y:S01]  /*2fb0*/  STL [R1+0x38], R13 ;  /* 0x0000380d01007387 */ /* 0x000fe20000100800 */
[----:B------:R-:W-:Y:S01]  /*2fc0*/  IADD3.X R8, R8, c[0x0][0x16c], RZ, P5, !PT ;  /* 0x00005b0008087a10 */ /* 0x000fe20002ffe4ff */
[----:B--2---:R-:W-:Y:S01]  /*2fd0*/  CS2R R20, SRZ ;  /* 0x0000000000147805 */ /* 0x004fe2000001ff00 */
[----:B------:R-:W-:Y:S01]  /*2fe0*/  LEA.HI.X R2, R2, R29, R27, 0x2, P0 ;  /* 0x0000001d02027211 */ /* 0x000fe200000f141b */
[----:B------:R-:W-:Y:S01]  /*2ff0*/  STL [R1+0x14], R12 ;  /* 0x0000140c01007387 */ /* 0x000fe20000100800 */
[----:B------:R-:W-:Y:S01]  /*3000*/  IADD3 R7, P5, R7, c[0x0][0x168], RZ ;  /* 0x00005a0007077a10 */ /* 0x000fe20007fbe0ff */
[----:B------:R-:W-:Y:S01]  /*3010*/  CS2R R28, SRZ ;  /* 0x00000000001c7805 */ /* 0x000fe2000001ff00 */
[----:B------:R-:W-:Y:S01]  /*3020*/  IADD3.X R6, R6, c[0x0][0x16c], RZ, P3, !PT ;  /* 0x00005b0006067a10 */ /* 0x000fe20001ffe4ff */
[----:B------:R-:W-:Y:S01]  /*3030*/  STL [R1+0x40], R11 ;  /* 0x0000400b01007387 */ /* 0x000fe20000100800 */
[----:B------:R-:W-:-:S02]  /*3040*/  LOP3.LUT R17, R17, 0x1c, R78, 0xf8, !PT ;  /* 0x0000001c11117812 */ /* 0x000fc400078ef84e */
[----:B------:R-:W-:Y:S01]  /*3050*/  IADD3.X R5, R5, c[0x0][0x16c], RZ, P1, !PT ;  /* 0x00005b0005057a10 */ /* 0x000fe20000ffe4ff */
[----:B------:R-:W-:Y:S01]  /*3060*/  STL [R1+0x1c], R10 ;  /* 0x00001c0a01007387 */ /* 0x000fe20000100800 */
[----:B------:R-:W-:Y:S02]  /*3070*/  IADD3.X R4, R4, c[0x0][0x16c], RZ, P2, !PT ;  /* 0x00005b0004047a10 */ /* 0x000fe400017fe4ff */
[----:B------:R-:W-:Y:S01]  /*3080*/  IADD3.X R2, R2, c[0x0][0x16c], RZ, P4, !PT ;  /* 0x00005b0002027a10 */ /* 0x000fe200027fe4ff */
[----:B------:R-:W-:Y:S01]  /*3090*/  STL [R1+0x48], R9 ;  /* 0x0000480901007387 */ /* 0x000fe20000100800 */
[----:B------:R-:W-:Y:S02]  /*30a0*/  IADD3.X R0, R0, c[0x0][0x16c], RZ, P5, !PT ;  /* 0x00005b0000007a10 */ /* 0x000fe40002ffe4ff */
[----:B------:R-:W-:Y:S01]  /*30b0*/  LOP3.LUT R51, R16, R17, RZ, 0x3c, !PT ;  /* 0x0000001110337212 */ /* 0x000fe200078e3cff */
[----:B------:R-:W-:Y:S01]  /*30c0*/  STL [R1+0x24], R8 ;  /* 0x0000240801007387 */ /* 0x000fe20000100800 */
[----:B------:R-:W-:Y:S01]  /*30d0*/  SHF.L.U64.HI R109, R47, 0x2, R26 ;  /* 0x000000022f6d7819 */ /* 0x000fe2000001021a */
[----:B------:R-:W-:Y:S01]  /*30e0*/  CS2R R16, SRZ ;  /* 0x0000000000107805 */ /* 0x000fe2000001ff00 */
[C---:B------:R-:W-:Y:S01]  /*30f0*/  LEA R49, P0, R77.reuse, R49, 0x3 ;  /* 0x000000314d317211 */ /* 0x040fe200078018ff */
[----:B------:R-:W-:Y:S01]  /*3100*/  STL [R1+0x50], R7 ;  /* 0x0000500701007387 */ /* 0x000fe20000100800 */
[----:B------:R-:W-:Y:S01]  /*3110*/  SHF.R.S32.HI R47, RZ, 0x1f, R77 ;  /* 0x0000001fff2f7819 */ /* 0x000fe2000001144d */
[----:B------:R-:W-:Y:S01]  /*3120*/  CS2R R26, SRZ ;  /* 0x00000000001a7805 */ /* 0x000fe2000001ff00 */
[----:B------:R-:W-:Y:S01]  /*3130*/  IADD3 R118, P6, R118, c[0x0][0x168], RZ ;  /* 0x00005a0076767a10 */ /* 0x000fe20007fde0ff */
[----:B------:R-:W-:Y:S01]  /*3140*/  STL [R1+0x2c], R6 ;  /* 0x00002c0601007387 */ /* 0x000fe20000100800 */
[----:B------:R-:W-:-:S02]  /*3150*/  LEA.HI.X R110, R77, R110, R47, 0x3, P0 ;  /* 0x0000006e4d6e7211 */ /* 0x000fc400000f1c2f */
[----:B------:R-:W-:Y:S01]  /*3160*/  IADD3 R111, P0, R49, c[0x0][0x160], RZ ;  /* 0x00005800316f7a10 */ /* 0x000fe20007f1e0ff */
[----:B------:R-:W-:Y:S01]  /*3170*/  STL [R1+0x34], R5 ;  /* 0x0000340501007387 */ /* 0x000fe20000100800 */
[----:B------:R-:W-:Y:S02]  /*3180*/  SHF.L.U64.HI R47, R77, 0x2, R47 ;  /* 0x000000024d2f7819 */ /* 0x000fe4000001022f */
[----:B------:R-:W-:Y:S01]  /*3190*/  IADD3.X R117, R117, c[0x0][0x16c], RZ, P6, !PT ;  /* 0x00005b0075757a10 */ /* 0x000fe200037fe4ff */
[----:B------:R1:W-:Y:S01]  /*31a0*/  STL [R1+0x3c], R4 ;  /* 0x00003c0401007387 */ /* 0x0003e20000100800 */
[----:B------:R-:W-:-:S03]  /*31b0*/  IADD3.X R110, R110, c[0x0][0x164], RZ, P0, !PT ;  /* 0x000059006e6e7a10 */ /* 0x000fc600007fe4ff */
[----:B------:R2:W-:Y:S04]  /*31c0*/  STL [R1+0x44], R2 ;  /* 0x0000440201007387 */ /* 0x0005e80000100800 */
[----:B------:R3:W-:Y:S01]  /*31d0*/  STL [R1+0x4c], R0 ;  /* 0x00004c0001007387 */ /* 0x0007e20000100800 */
[----:B-1----:R-:W-:Y:S02]  /*31e0*/  IADD3 R4, R48, -0x2, RZ ;  /* 0xfffffffe30047810 */ /* 0x002fe40007ffe0ff */
[----:B--2---:R-:W-:-:S03]  /*31f0*/  LOP3.LUT R2, R51, 0x20, RZ, 0x3c, !PT ;  /* 0x0000002033027812 */ /* 0x004fc600078e3cff */
[----:B------:R1:W-:Y:S01]  /*3200*/  STL [R1+0xa0], R4 ;  /* 0x0000a00401007387 */ /* 0x0003e20000100800 */
[----:B---3--:R-:W-:-:S03]  /*3210*/  LOP3.LUT R0, R50, 0x40, RZ, 0x3c, !PT ;  /* 0x0000004032007812 */ /* 0x008fc600078e3cff */
[----:B------:R1:W-:Y:S04]  /*3220*/  STL [R1+0x9c], R2 ;  /* 0x00009c0201007387 */ /* 0x0003e80000100800 */
[----:B------:R1:W-:Y:S02]  /*3230*/  STL [R1+0x98], R0 ;  /* 0x0000980001007387 */ /* 0x0003e40000100800 */
.L_x_1:
[----:B-1----:R-:W2:Y:S01]  /*3240*/  LDL R0, [R1+0x9c] ;  /* 0x00009c0001007983 */ /* 0x002ea20000100800 */
[----:B------:R-:W-:-:S04]  /*3250*/  DEPBAR.LE SB0, 0x2 ;  /* 0x000080800000791a */ /* 0x000fc80000000000 */
[----:B------:R-:W3:Y:S04]  /*3260*/  LDL R4, [R1+0x54] ;  /* 0x0000540001047983 */ /* 0x000ee80000100800 */
[----:B------:R-:W1:Y:S01]  /*3270*/  S2R R2, SR_TID.X ;  /* 0x0000000000027919 */ /* 0x000e620000002100 */
[----:B------:R-:W-:-:S03]  /*3280*/  IADD3 R112, R112, 0x1, RZ ;  /* 0x0000000170707810 */ /* 0x000fc60007ffe0ff */
[----:B------:R-:W-:Y:S01]  /*3290*/  BAR.SYNC.DEFER_BLOCKING 0x0 ;  /* 0x0000000000007b1d */ /* 0x000fe20000010000 */
[----:B------:R-:W-:Y:S02]  /*32a0*/  ISETP.GT.AND P0, PT, R112, 0x1, PT ;  /* 0x000000017000780c */ /* 0x000fe40003f04270 */
[----:B-1----:R-:W-:-:S04]  /*32b0*/  SHF.R.U32.HI R5, RZ, 0x2, R2 ;  /* 0x00000002ff057819 */ /* 0x002fc80000011602 */
[----:B------:R-:W-:-:S04]  /*32c0*/  LOP3.LUT R5, R5, 0x40, RZ, 0xc0, !PT ;  /* 0x0000004005057812 */ /* 0x000fc800078ec0ff */
[----:B------:R-:W-:Y:S02]  /*32d0*/  LOP3.LUT R5, R5, 0x1c, R2, 0xf8, !PT ;  /* 0x0000001c05057812 */ /* 0x000fe400078ef802 */
[----:B------:R-:W-:-:S05]  /*32e0*/  LOP3.LUT R2, R2, 0x3, RZ, 0xc0, !PT ;  /* 0x0000000302027812 */ /* 0x000fca00078ec0ff */
[----:B------:R-:W-:Y:S01]  /*32f0*/  IMAD R2, R2, 0x220, RZ ;  /* 0x0000022002027824 */ /* 0x000fe200078e02ff */
[----:B------:R-:W-:-:S04]  /*3300*/  SEL R112, R112, RZ, !P0 ;  /* 0x000000ff70707207 */ /* 0x000fc80004000000 */
[----:B------:R-:W-:-:S05]  /*3310*/  LOP3.LUT R2, R2, R5, RZ, 0x3c, !PT ;  /* 0x0000000502027212 */ /* 0x000fca00078e3cff */
[----:B------:R-:W-:-:S05]  /*3320*/  IMAD R2, R112, 0x4000, R2 ;  /* 0x0000400070027824 */ /* 0x000fca00078e0202 */
[----:B------:R-:W-:Y:S04]  /*3330*/  LDS R52, [R2+0x10000] ;  /* 0x0100000002347984 */ /* 0x000fe80000000800 */
        /* <DEDUP_REMOVED lines=9> */
[----:B------:R-:W-:Y:S01]  /*33d0*/  LDS R102, [R2+0x11880] ;  /* 0x0118800002667984 */ /* 0x000fe20000000800 */
[----:B--2---:R-:W-:-:S02]  /*33e0*/  IMAD R0, R112, 0x4000, R0 ;  /* 0x0000400070007824 */ /* 0x004fc400078e0200 */
[----:B---3--:R-:W-:-:S03]  /*33f0*/  IMAD R100, R112, 0x8000, R4 ;  /* 0x0000800070647824 */ /* 0x008fc600078e0204 */
        /* <DEDUP_REMOVED lines=8> */
[----:B------:R-:W1:Y:S04]  /*3480*/  LDSM.16.M88.4 R76, [R100+0x4000] ;  /* 0x00400000644c783b */ /* 0x000e680000000200 */
[----:B------:R-:W2:Y:S04]  /*3490*/  LDSM.16.M88.4 R4, [R100] ;  /* 0x000000006404783b */ /* 0x000ea80000000200 */
[----:B------:R-:W3:Y:S04]  /*34a0*/  LDSM.16.M88.4 R8, [R100+0x2000] ;  /* 0x002000006408783b */ /* 0x000ee80000000200 */
[----:B------:R-:W-:Y:S04]  /*34b0*/  LDS R105, [R0+0x11000] ;  /* 0x0110000000697984 */ /* 0x000fe80000000800 */
[----:B------:R-:W-:Y:S04]  /*34c0*/  LDS R107, [R0+0x11800] ;  /* 0x01180000006b7984 */ /* 0x000fe80000000800 */
[----:B------:R-:W-:Y:S04]  /*34d0*/  LDS R101, [R0+0x11080] ;  /* 0x0110800000657984 */ /* 0x000fe80000000800 */
[----:B------:R-:W-:Y:S01]  /*34e0*/  LDS R103, [R0+0x11880] ;  /* 0x0118800000677984 */ /* 0x000fe20000000800 */
[-C--:B-1----:R-:W-:Y:S03]  /*34f0*/  HMMA.1688.F32.TF32 R96, R52, R76.reuse, R64 ;  /* 0x0000004c3460723c */ /* 0x082fe60000081040 */
[----:B------:R-:W1:Y:S04]  /*3500*/  LDSM.16.M88.4 R64, [R100+0x6000] ;  /* 0x006000006440783b */ /* 0x000e680000000200 */
[----:B------:R-:W-:Y:S01]  /*3510*/  LDS R100, [R2+0x11080] ;  /* 0x0110800002647984 */ /* 0x000fe20000000800 */
[-C--:B------:R-:W-:Y:S08]  /*3520*/  HMMA.1688.F32.TF32 R68, R48, R76.reuse, R68 ;  /* 0x0000004c3044723c */ /* 0x080ff00000081044 */
[-C--:B------:R-:W-:Y:S08]  /*3530*/  HMMA.1688.F32.TF32 R72, R12, R76.reuse, R72 ;  /* 0x0000004c0c48723c */ /* 0x080ff00000081048 */
[----:B------:R-:W-:Y:S01]  /*3540*/  HMMA.1688.F32.TF32 R60, R44, R76, R60 ;  /* 0x0000004c2c3c723c */ /* 0x000fe2000008103c */
[----:B------:R-:W4:Y:S07]  /*3550*/  LDL R77, [R1+0x98] ;  /* 0x00009800014d7983 */ /* 0x000f2e0000100800 */
[C---:B--2---:R-:W-:Y:S08]  /*3560*/  HMMA.1688.F32.TF32 R16, R12.reuse, R4, R16 ;  /* 0x000000040c10723c */ /* 0x044ff00000081010 */
[C---:B---3--:R-:W-:Y:S08]  /*3570*/  HMMA.1688.F32.TF32 R84, R12.reuse, R8, R84 ;  /* 0x000000080c54723c */ /* 0x048ff00000081054 */
[----:B-1----:R-:W-:Y:S01]  /*3580*/  HMMA.1688.F32.TF32 R40, R12, R64, R40 ;  /* 0x000000400c28723c */ /* 0x002fe20000081028 */
[----:B------:R-:W-:Y:S04]  /*3590*/  LDS R12, [R2+0x11100] ;  /* 0x01110000020c7984 */ /* 0x000fe80000000800 */
[----:B------:R-:W-:Y:S03]  /*35a0*/  LDS R14, [R2+0x11900] ;  /* 0x01190000020e7984 */ /* 0x000fe60000000800 */
[C---:B------:R-:W-:Y:S01]  /*35b0*/  HMMA.1688.F32.TF32 R36, R48.reuse, R4, R36 ;  /* 0x000000043024723c */ /* 0x040fe20000081024 */
[----:B------:R-:W-:Y:S04]  /*35c0*/  LDS R13, [R0+0x11100] ;  /* 0x01110000000d7984 */ /* 0x000fe80000000800 */
[----:B------:R-:W1:Y:S03]  /*35d0*/  LDS R15, [R0+0x11900] ;  /* 0x01190000000f7984 */ /* 0x000e660000000800 */
[C---:B------:R-:W-:Y:S08]  /*35e0*/  HMMA.1688.F32.TF32 R88, R48.reuse, R8, R88 ;  /* 0x000000083058723c */ /* 0x040ff00000081058 */
[----:B------:R-:W-:Y:S01]  /*35f0*/  HMMA.1688.F32.TF32 R32, R48, R64, R32 ;  /* 0x000000403020723c */ /* 0x000fe20000081020 */
[----:B------:R-:W-:Y:S04]  /*3600*/  LDS R48, [R2+0x11180] ;  /* 0x0111800002307984 */ /* 0x000fe80000000800 */
[----:B------:R-:W-:Y:S04]  /*3610*/  LDS R50, [R2+0x11980] ;  /* 0x0119800002327984 */ /* 0x000fe80000000800 */
[----:B------:R-:W-:Y:S04]  /*3620*/  LDS R49, [R0+0x11180] ;  /* 0x0111800000317984 */ /* 0x000fe80000000800 */
[----:B------:R-:W2:Y:S01]  /*3630*/  LDS R51, [R0+0x11980] ;  /* 0x0119800000337984 */ /* 0x000ea20000000800 */
[-C--:B------:R-:W-:Y:S08]  /*3640*/  HMMA.1688.F32.TF32 R28, R52, R4.reuse, R28 ;  /* 0x00000004341c723c */ /* 0x080ff0000008101c */
[----:B------:R-:W-:Y:S08]  /*3650*/  HMMA.1688.F32.TF32 R24, R44, R4, R24 ;  /* 0x000000042c18723c */ /* 0x000ff00000081018 */
[-C--:B------:R-:W-:Y:S08]  /*3660*/  HMMA.1688.F32.TF32 R92, R52, R8.reuse, R92 ;  /* 0x00000008345c723c */ /* 0x080ff0000008105c */
[----:B------:R-:W-:Y:S08]  /*3670*/  HMMA.1688.F32.TF32 R80, R44, R8, R80 ;  /* 0x000000082c50723c */ /* 0x000ff00000081050 */
[-C--:B------:R-:W-:Y:S01]  /*3680*/  HMMA.1688.F32.TF32 R52, R52, R64.reuse, R56 ;  /* 0x000000403434723c */ /* 0x080fe20000081038 */
[----:B------:R-:W-:Y:S04]  /*3690*/  LDS R56, [R2+0x12080] ;  /* 0x0120800002387984 */ /* 0x000fe80000000800 */
[----:B------:R-:W-:Y:S03]  /*36a0*/  LDS R58, [R2+0x12880] ;  /* 0x01288000023a7984 */ /* 0x000fe60000000800 */
[----:B------:R-:W-:Y:S01]  /*36b0*/  HMMA.1688.F32.TF32 R44, R44, R64, R20 ;  /* 0x000000402c2c723c */ /* 0x000fe20000081014 */
[----:B------:R-:W-:Y:S04]  /*36c0*/  LDS R57, [R0+0x12080] ;  /* 0x0120800000397984 */ /* 0x000fe80000000800 */
[----:B------:R-:W-:Y:S03]  /*36d0*/  LDS R59, [R0+0x12880] ;  /* 0x01288000003b7984 */ /* 0x000fe60000000800 */
[----:B------:R-:W-:Y:S08]  /*36e0*/  HMMA.1688.F32.TF32 R20, R104, R78, R96 ;  /* 0x0000004e6814723c */ /* 0x000ff00000081060 */
[C---:B-1----:R-:W-:Y:S08]  /*36f0*/  HMMA.1688.F32.TF32 R16, R12.reuse, R6, R16 ;  /* 0x000000060c10723c */ /* 0x042ff00000081010 */
[C---:B------:R-:W-:Y:S08]  /*3700*/  HMMA.1688.F32.TF32 R84, R12.reuse, R10, R84 ;  /* 0x0000000a0c54723c */ /* 0x040ff00000081054 */
[C---:B------:R-:W-:Y:S08]  /*3710*/  HMMA.1688.F32.TF32 R72, R12.reuse, R78, R72 ;  /* 0x0000004e0c48723c */ /* 0x040ff00000081048 */
[----:B------:R-:W-:Y:S08]  /*3720*/  HMMA.1688.F32.TF32 R40, R12, R66, R40 ;  /* 0x000000420c28723c */ /* 0x000ff00000081028 */
[C---:B------:R-:W-:Y:S08]  /*3730*/  HMMA.1688.F32.TF32 R28, R104.reuse, R6, R28 ;  /* 0x00000006681c723c */ /* 0x040ff0000008101c */
[----:B------:R-:W-:Y:S08]  /*3740*/  HMMA.1688.F32.TF32 R92, R104, R10, R92 ;  /* 0x0000000a685c723c */ /* 0x000ff0000008105c */
[C---:B------:R-:W-:Y:S08]  /*3750*/  HMMA.1688.F32.TF32 R36, R100.reuse, R6, R36 ;  /* 0x000000066424723c */ /* 0x040ff00000081024 */
[C---:B------:R-:W-:Y:S08]  /*3760*/  HMMA.1688.F32.TF32 R88, R100.reuse, R10, R88 ;  /* 0x0000000a6458723c */ /* 0x040ff00000081058 */
[----:B------:R-:W-:Y:S08]  /*3770*/  HMMA.1688.F32.TF32 R68, R100, R78, R68 ;  /* 0x0000004e6444723c */ /* 0x000ff00000081044 */
[C---:B--2---:R-:W-:Y:S08]  /*3780*/  HMMA.1688.F32.TF32 R96, R48.reuse, R6, R24 ;  /* 0x000000063060723c */ /* 0x044ff00000081018 */
[----:B------:R-:W-:Y:S08]  /*3790*/  HMMA.1688.F32.TF32 R12, R48, R10, R80 ;  /* 0x0000000a300c723c */ /* 0x000ff00000081050 */
[-C--:B------:R-:W-:Y:S01]  /*37a0*/  HMMA.1688.F32.TF32 R104, R104, R66.reuse, R52 ;  /* 0x000000426868723c */ /* 0x080fe20000081034 */
[----:B------:R-:W-:Y:S04]  /*37b0*/  LDS R52, [R2+0x12100] ;  /* 0x0121000002347984 */ /* 0x000fe80000000800 */
[----:B------:R-:W-:Y:S03]  /*37c0*/  LDS R54, [R2+0x12900] ;  /* 0x0129000002367984 */ /* 0x000fe60000000800 */
[----:B------:R-:W-:Y:S01]  /*37d0*/  HMMA.1688.F32.TF32 R100, R100, R66, R32 ;  /* 0x000000426464723c */ /* 0x000fe20000081020 */
[----:B------:R-:W-:Y:S04]  /*37e0*/  LDS R32, [R2+0x12000] ;  /* 0x0120000002207984 */ /* 0x000fe80000000800 */
[----:B------:R-:W-:Y:S03]  /*37f0*/  LDS R34, [R2+0x12800] ;  /* 0x0128000002227984 */ /* 0x000fe60000000800 */
[C---:B------:R-:W-:Y:S01]  /*3800*/  HMMA.1688.F32.TF32 R8, R48.reuse, R78, R60 ;  /* 0x0000004e3008723c */ /* 0x040fe2000008103c */
[----:B------:R-:W-:Y:S04]  /*3810*/  LDS R33, [R0+0x12000] ;  /* 0x0120000000217984 */ /* 0x000fe80000000800 */
[----:B------:R-:W-:Y:S03]  /*3820*/  LDS R35, [R0+0x12800] ;  /* 0x0128000000237984 */ /* 0x000fe60000000800 */
[----:B------:R-:W-:Y:S01]  /*3830*/  HMMA.1688.F32.TF32 R4, R48, R66, R44 ;  /* 0x000000423004723c */ /* 0x000fe2000008102c */
[----:B------:R-:W-:Y:S04]  /*3840*/  LDS R53, [R0+0x12100] ;  /* 0x0121000000357984 */ /* 0x000fe80000000800 */
[----:B------:R-:W-:Y:S04]  /*3850*/  LDS R55, [R0+0x12900] ;  /* 0x0129000000377984 */ /* 0x000fe80000000800 */
[----:B------:R-:W-:Y:S04]  /*3860*/  LDS R48, [R2+0x12180] ;  /* 0x0121800002307984 */ /* 0x000fe80000000800 */
[----:B------:R-:W-:Y:S04]  /*3870*/  LDS R50, [R2+0x12980] ;  /* 0x0129800002327984 */ /* 0x000fe80000000800 */
[----:B------:R-:W-:Y:S04]  /*3880*/  LDS R49, [R0+0x12180] ;  /* 0x0121800000317984 */ /* 0x000fe80000000800 */
[----:B------:R-:W-:Y:S01]  /*3890*/  LDS R51, [R0+0x12980] ;  /* 0x0129800000337984 */ /* 0x000fe20000000800 */
[----:B----4-:R-:W-:-:S05]  /*38a0*/  IMAD R76, R112, 0x8000, R77 ;  /* 0x00008000704c7824 */ /* 0x010fca00078e024d */
[----:B------:R-:W1:Y:S04]  /*38b0*/  LDSM.16.M88.4 R24, [R76] ;  /* 0x000000004c18783b */ /* 0x000e680000000200 */
[----:B------:R-:W2:Y:S04]  /*38c0*/  LDSM.16.M88.4 R60, [R76+0x4000] ;  /* 0x004000004c3c783b */ /* 0x000ea80000000200 */
[----:B------:R-:W3:Y:S01]  /*38d0*/  LDSM.16.M88.4 R80, [R76+0x2000] ;  /* 0x002000004c50783b */ /* 0x000ee20000000200 */
[-C--:B-1----:R-:W-:Y:S08]  /*38e0*/  HMMA.1688.F32.TF32 R28, R32, R24.reuse, R28 ;  /* 0x00000018201c723c */ /* 0x082ff0000008101c */
[-C--:B------:R-:W-:Y:S08]  /*38f0*/  HMMA.1688.F32.TF32 R36, R56, R24.reuse, R36 ;  /* 0x000000183824723c */ /* 0x080ff00000081024 */
[-C--:B------:R-:W-:Y:S08]  /*3900*/  HMMA.1688.F32.TF32 R16, R52, R24.reuse, R16 ;  /* 0x000000183410723c */ /* 0x080ff00000081010 */
[----:B------:R-:W-:Y:S01]  /*3910*/  HMMA.1688.F32.TF32 R44, R48, R24, R96 ;  /* 0x00000018302c723c */ /* 0x000fe20000081060 */
[----:B------:R-:W4:Y:S04]  /*3920*/  LDL R25, [R1+0xa0] ;  /* 0x0000a00001197983 */ /* 0x000f280000100800 */
[----:B------:R-:W5:Y:S03]  /*3930*/  LDL R97, [R1+0x90] ;  /* 0x0000900001617983 */ /* 0x000f660000100800 */
[-C--:B--2---:R-:W-:Y:S01]  /*3940*/  HMMA.1688.F32.TF32 R64, R32, R60.reuse, R20 ;  /* 0x0000003c2040723c */ /* 0x084fe20000081014 */
[----:B------:R-:W1:Y:S07]  /*3950*/  LDSM.16.M88.4 R20, [R76+0x6000] ;  /* 0x006000004c14783b */ /* 0x000e6e0000000200 */
[-C--:B------:R-:W-:Y:S08]  /*3960*/  HMMA.1688.F32.TF32 R68, R56, R60.reuse, R68 ;  /* 0x0000003c3844723c */ /* 0x080ff00000081044 */
[-C--:B------:R-:W-:Y:S08]  /*3970*/  HMMA.1688.F32.TF32 R72, R52, R60.reuse, R72 ;  /* 0x0000003c3448723c */ /* 0x080ff00000081048 */
[C---:B------:R-:W-:Y:S01]  /*3980*/  HMMA.1688.F32.TF32 R8, R48.reuse, R60, R8 ;  /* 0x0000003c3008723c */ /* 0x040fe20000081008 */
[----:B------:R-:W2:Y:S04]  /*3990*/  LDL R60, [R1+0x8c] ;  /* 0x00008c00013c7983 */ /* 0x000ea80000100800 */
[----:B------:R-:W1:Y:S03]  /*39a0*/  S2R R96, SR_TID.X ;  /* 0x0000000000607919 */ /* 0x000e660000002100 */
[C---:B---3--:R-:W-:Y:S08]  /*39b0*/  HMMA.1688.F32.TF32 R12, R48.reuse, R80, R12 ;  /* 0x00000050300c723c */ /* 0x048ff0000008100c */
[----:B-1----:R-:W-:Y:S01]  /*39c0*/  HMMA.1688.F32.TF32 R4, R48, R20, R4 ;  /* 0x000000143004723c */ /* 0x002fe20000081004 */
[----:B------:R-:W-:Y:S04]  /*39d0*/  LDS R48, [R2+0x13100] ;  /* 0x0131000002307984 */ /* 0x000fe80000000800 */
[----:B------:R-:W-:Y:S04]  /*39e0*/  LDS R50, [R2+0x13900] ;  /* 0x0139000002327984 */ /* 0x000fe80000000800 */
[----:B------:R-:W-:Y:S04]  /*39f0*/  LDS R49, [R0+0x13100] ;  /* 0x0131000000317984 */ /* 0x000fe80000000800 */
[----:B------:R-:W1:Y:S01]  /*3a00*/  LDS R51, [R0+0x13900] ;  /* 0x0139000000337984 */ /* 0x000e620000000800 */
[----:B------:R-:W-:Y:S01]  /*3a10*/  HMMA.1688.F32.TF32 R84, R52, R80, R84 ;  /* 0x000000503454723c */ /* 0x000fe20000081054 */
[----:B------:R-:W-:-:S07]  /*3a20*/  SHF.R.U32.HI R96, RZ, 0x7, R96 ;  /* 0x00000007ff607819 */ /* 0x000fce0000011660 */
[----:B------:R-:W-:Y:S01]  /*3a30*/  HMMA.1688.F32.TF32 R40, R52, R20, R40 ;  /* 0x000000143428723c */ /* 0x000fe20000081028 */
[----:B------:R-:W-:Y:S04]  /*3a40*/  LDS R52, [R2+0x13080] ;  /* 0x0130800002347984 */ /* 0x000fe80000000800 */
[----:B------:R-:W-:Y:S04]  /*3a50*/  LDS R54, [R2+0x13880] ;  /* 0x0138800002367984 */ /* 0x000fe80000000800 */
[----:B------:R-:W-:Y:S04]  /*3a60*/  LDS R53, [R0+0x13080] ;  /* 0x0130800000357984 */ /* 0x000fe80000000800 */
[----:B------:R-:W3:Y:S01]  /*3a70*/  LDS R55, [R0+0x13880] ;  /* 0x0138800000377984 */ /* 0x000ee20000000800 */
[----:B------:R-:W-:-:S03]  /*3a80*/  SGXT.U32 R96, R96, 0x2 ;  /* 0x000000026060781a */ /* 0x000fc60000000000 */
[----:B------:R-:W1:Y:S02]  /*3a90*/  S2R R98, SR_TID.X ;  /* 0x0000000000627919 */ /* 0x000e640000002100 */
[----:B------:R-:W-:Y:S01]  /*3aa0*/  IMAD R96, R96, c[0x0][0x188], RZ ;  /* 0x0000620060607a24 */ /* 0x000fe200078e02ff */
[----:B------:R-:W-:Y:S03]  /*3ab0*/  HMMA.1688.F32.TF32 R92, R32, R80, R92 ;  /* 0x00000050205c723c */ /* 0x000fe6000008105c */
[----:B------:R-:W-:-:S05]  /*3ac0*/  IMAD.SHL.U32 R96, R96, 0x4, RZ ;  /* 0x0000000460607824 */ /* 0x000fca00078e00ff */
[----:B------:R-:W-:Y:S08]  /*3ad0*/  HMMA.1688.F32.TF32 R76, R32, R20, R104 ;  /* 0x00000014204c723c */ /* 0x000ff00000081068 */
[C---:B------:R-:W-:Y:S08]  /*3ae0*/  HMMA.1688.F32.TF32 R88, R56.reuse, R80, R88 ;  /* 0x000000503858723c */ /* 0x040ff00000081058 */
[----:B------:R-:W-:Y:S01]  /*3af0*/  HMMA.1688.F32.TF32 R32, R56, R20, R100 ;  /* 0x000000143820723c */ /* 0x000fe20000081064 */
[----:B------:R-:W-:Y:S04]  /*3b00*/  LDS R56, [R2+0x13000] ;  /* 0x0130000002387984 */ /* 0x000fe80000000800 */
[----:B------:R-:W-:Y:S02]  /*3b10*/  LDS R58, [R2+0x13800] ;  /* 0x01380000023a7984 */ /* 0x000fe40000000800 */
[----:B------:R-:W-:-:S02]  /*3b20*/  IADD3 R20, P3, R96, R111, RZ ;  /* 0x0000006f60147210 */ /* 0x000fc40007f7e0ff */
[----:B------:R-:W-:Y:S04]  /*3b30*/  LDS R57, [R0+0x13000] ;  /* 0x0130000000397984 */ /* 0x000fe80000000800 */
[----:B------:R-:W3:Y:S01]  /*3b40*/  LDS R59, [R0+0x13800] ;  /* 0x01380000003b7984 */ /* 0x000ee20000000800 */
[----:B-1----:R-:W-:Y:S01]  /*3b50*/  HMMA.1688.F32.TF32 R16, R48, R26, R16 ;  /* 0x0000001a3010723c */ /* 0x002fe20000081010 */
[----:B------:R-:W-:-:S07]  /*3b60*/  SHF.R.U32.HI R99, RZ, 0x7, R98 ;  /* 0x00000007ff637819 */ /* 0x000fce0000011662 */
[----:B------:R-:W-:Y:S01]  /*3b70*/  HMMA.1688.F32.TF32 R84, R48, R82, R84 ;  /* 0x000000523054723c */ /* 0x000fe20000081054 */
[----:B------:R-:W-:-:S07]  /*3b80*/  SGXT.U32 R99, R99, 0x2 ;  /* 0x000000026363781a */ /* 0x000fce0000000000 */
[C---:B------:R-:W-:Y:S08]  /*3b90*/  HMMA.1688.F32.TF32 R72, R48.reuse, R62, R72 ;  /* 0x0000003e3048723c */ /* 0x040ff00000081048 */
[----:B------:R-:W-:Y:S01]  /*3ba0*/  HMMA.1688.F32.TF32 R40, R48, R22, R40 ;  /* 0x000000163028723c */ /* 0x000fe20000081028 */
[----:B------:R-:W-:Y:S04]  /*3bb0*/  LDS R48, [R2+0x13180] ;  /* 0x0131800002307984 */ /* 0x000fe80000000800 */
[----:B------:R-:W-:Y:S04]  /*3bc0*/  LDS R50, [R2+0x13980] ;  /* 0x0139800002327984 */ /* 0x000fe80000000800 */
[----:B------:R-:W-:Y:S04]  /*3bd0*/  LDS R49, [R0+0x13180] ;  /* 0x0131800000317984 */ /* 0x000fe80000000800 */
[----:B------:R1:W2:Y:S01]  /*3be0*/  LDS R51, [R0+0x13980] ;  /* 0x0139800000337984 */ /* 0x0002a20000000800 */
[----:B---3--:R-:W-:Y:S01]  /*3bf0*/  HMMA.1688.F32.TF32 R36, R52, R26, R36 ;  /* 0x0000001a3424723c */ /* 0x008fe20000081024 */
[----:B------:R-:W-:-:S02]  /*3c00*/  ISETP.GE.AND P1, PT, R99, UR5, PT ;  /* 0x0000000563007c0c */ /* 0x000fc4000bf26270 */
[----:B------:R-:W-:-:S05]  /*3c10*/  IADD3 R113, R113, 0x1, RZ ;  /* 0x0000000171717810 */ /* 0x000fca0007ffe0ff */
[----:B------:R-:W-:Y:S01]  /*3c20*/  HMMA.1688.F32.TF32 R88, R52, R82, R88 ;  /* 0x000000523458723c */ /* 0x000fe20000081058 */
[----:B-1----:R-:W-:Y:S02]  /*3c30*/  SEL R0, RZ, 0x4, P1 ;  /* 0x00000004ff007807 */ /* 0x002fe40000800000 */
[----:B------:R-:W-:-:S05]  /*3c40*/  ISETP.GT.AND P1, PT, R113, 0x1, PT ;  /* 0x000000017100780c */ /* 0x000fca0003f24270 */
[C---:B------:R-:W-:Y:S08]  /*3c50*/  HMMA.1688.F32.TF32 R68, R52.reuse, R62, R68 ;  /* 0x0000003e3444723c */ /* 0x040ff00000081044 */
[----:B------:R-:W-:Y:S01]  /*3c60*/  HMMA.1688.F32.TF32 R32, R52, R22, R32 ;  /* 0x000000163420723c */ /* 0x000fe20000081020 */
[----:B------:R-:W3:Y:S01]  /*3c70*/  LDL R55, [R1+0x70] ;  /* 0x0000700001377983 */ /* 0x000ee20000100800 */
[----:B------:R-:W-:-:S02]  /*3c80*/  SEL R113, R113, RZ, !P1 ;  /* 0x000000ff71717207 */ /* 0x000fc40004800000 */
[----:B------:R-:W-:Y:S01]  /*3c90*/  SHF.R.U32.HI R98, RZ, 0x7, R98 ;  /* 0x00000007ff627819 */ /* 0x000fe20000011662 */
[----:B------:R-:W3:Y:S03]  /*3ca0*/  LDL R54, [R1+0x88] ;  /* 0x0000880001367983 */ /* 0x000ee60000100800 */
[----:B------:R-:W-:Y:S01]  /*3cb0*/  SGXT.U32 R98, R98, 0x2 ;  /* 0x000000026262781a */ /* 0x000fe20000000000 */
[C---:B------:R-:W-:Y:S01]  /*3cc0*/  HMMA.1688.F32.TF32 R28, R56.reuse, R26, R28 ;  /* 0x0000001a381c723c */ /* 0x040fe2000008101c */
[----:B------:R-:W3:Y:S04]  /*3cd0*/  LDL R53, [R1+0x6c] ;  /* 0x00006c0001357983 */ /* 0x000ee80000100800 */
[----:B------:R-:W3:Y:S03]  /*3ce0*/  LDL R52, [R1+0x84] ;  /* 0x0000840001347983 */ /* 0x000ee60000100800 */
[C---:B------:R-:W-:Y:S08]  /*3cf0*/  HMMA.1688.F32.TF32 R92, R56.reuse, R82, R92 ;  /* 0x00000052385c723c */ /* 0x040ff0000008105c */
[C---:B------:R-:W-:Y:S08]  /*3d00*/  HMMA.1688.F32.TF32 R64, R56.reuse, R62, R64 ;  /* 0x0000003e3840723c */ /* 0x040ff00000081040 */
[----:B------:R-:W-:Y:S01]  /*3d10*/  HMMA.1688.F32.TF32 R56, R56, R22, R76 ;  /* 0x000000163838723c */ /* 0x000fe2000008104c */
[----:B------:R-:W3:Y:S04]  /*3d20*/  LDL R78, [R1+0x5c] ;  /* 0x00005c00014e7983 */ /* 0x000ee80000100800 */
[----:B------:R-:W3:Y:S02]  /*3d30*/  LDL R79, [R1+0x78] ;  /* 0x00007800014f7983 */ /* 0x000ee40000100800 */
[----:B------:R-:W-:-:S02]  /*3d40*/  IMAD R77, R98, c[0x0][0x188], RZ ;  /* 0x00006200624d7a24 */ /* 0x000fc400078e02ff */
[----:B------:R-:W-:-:S04]  /*3d50*/  IMAD.MOV.U32 R76, RZ, RZ, c[0x0][0x188] ;  /* 0x00006200ff4c7624 */ /* 0x000fc800078e00ff */
[----:B------:R-:W-:Y:S02]  /*3d60*/  IMAD R76, R76, 0x4, R77 ;  /* 0x000000044c4c7824 */ /* 0x000fe400078e024d */
[----:B------:R-:W3:Y:S02]  /*3d70*/  LDL R77, [R1+0x60] ;  /* 0x00006000014d7983 */ /* 0x000ee40000100800 */
[----:B------:R-:W-:Y:S02]  /*3d80*/  IMAD.SHL.U32 R76, R76, 0x4, RZ ;  /* 0x000000044c4c7824 */ /* 0x000fe400078e00ff */
[----:B------:R-:W-:Y:S01]  /*3d90*/  BAR.SYNC.DEFER_BLOCKING 0x0 ;  /* 0x0000000000007b1d */ /* 0x000fe20000010000 */
[----:B----4-:R-:W-:-:S05]  /*3da0*/  ISETP.LE.AND P0, PT, R25, UR4, PT ;  /* 0x0000000419007c0c */ /* 0x010fca000bf03270 */
[----:B------:R-:W1:Y:S01]  /*3db0*/  S2R R25, SR_TID.X ;  /* 0x0000000000197919 */ /* 0x000e620000002100 */
[----:B-----5:R-:W-:-:S03]  /*3dc0*/  IMAD.X R21, R110, 0x1, R97, P3 ;  /* 0x000000016e157824 */ /* 0x020fc600018e0661 */
[----:B------:R-:W4:Y:S01]  /*3dd0*/  S2R R97, SR_TID.X ;  /* 0x0000000000617919 */ /* 0x000f220000002100 */
[----:B------:R-:W-:-:S04]  /*3de0*/  SEL R0, R0, RZ, !P0 ;  /* 0x000000ff00007207 */ /* 0x000fc80004000000 */
[----:B------:R-:W-:Y:S02]  /*3df0*/  ISETP.NE.U32.AND P2, PT, R0, RZ, PT ;  /* 0x000000ff0000720c */ /* 0x000fe40003f45070 */
[----:B-1----:R-:W-:-:S04]  /*3e00*/  SHF.R.U32.HI R96, RZ, 0x7, R25 ;  /* 0x00000007ff607819 */ /* 0x002fc80000011619 */
[----:B------:R-:W-:Y:S01]  /*3e10*/  SGXT.U32 R96, R96, 0x2 ;  /* 0x000000026060781a */ /* 0x000fe20000000000 */
[C---:B------:R-:W-:Y:S01]  /*3e20*/  IMAD.SHL.U32 R24, R25.reuse, 0x4, RZ ;  /* 0x0000000419187824 */ /* 0x040fe200078e00ff */
[----:B------:R-:W-:Y:S02]  /*3e30*/  LOP3.LUT R25, R25, 0x180, RZ, 0xc0, !PT ;  /* 0x0000018019197812 */ /* 0x000fe400078ec0ff */
[----:B------:R-:W-:Y:S02]  /*3e40*/  LOP3.LUT R96, R96, 0x4, RZ, 0xfc, !PT ;  /* 0x0000000460607812 */ /* 0x000fe400078efcff */
[----:B------:R-:W-:Y:S02]  /*3e50*/  SHF.R.U32.HI R25, RZ, 0x2, R25 ;  /* 0x00000002ff197819 */ /* 0x000fe40000011619 */
[----:B------:R-:W-:Y:S02]  /*3e60*/  ISETP.GE.AND P1, PT, R96, UR5, PT ;  /* 0x0000000560007c0c */ /* 0x000fe4000bf26270 */
[----:B----4-:R-:W-:-:S02]  /*3e70*/  SHF.R.U32.HI R96, RZ, 0x7, R97 ;  /* 0x00000007ff607819 */ /* 0x010fc40000011661 */
[----:B------:R-:W-:Y:S02]  /*3e80*/  LOP3.LUT R25, R25, 0x7fc, R24, 0x78, !PT ;  /* 0x000007fc19197812 */ /* 0x000fe400078e7818 */
[----:B------:R-:W-:Y:S02]  /*3e90*/  SGXT.U32 R96, R96, 0x2 ;  /* 0x000000026060781a */ /* 0x000fe40000000000 */
[----:B------:R-:W-:Y:S02]  /*3ea0*/  SHF.R.U32.HI R97, RZ, 0x7, R97 ;  /* 0x00000007ff617819 */ /* 0x000fe40000011661 */
[----:B------:R-:W-:Y:S01]  /*3eb0*/  LOP3.LUT R96, R96, 0x8, RZ, 0xfc, !PT ;  /* 0x0000000860607812 */ /* 0x000fe200078efcff */
[----:B------:R-:W-:Y:S01]  /*3ec0*/  IMAD R0, R113, 0x4000, R25 ;  /* 0x0000400071007824 */ /* 0x000fe200078e0219 */
[----:B------:R-:W-:Y:S02]  /*3ed0*/  SGXT.U32 R97, R97, 0x2 ;  /* 0x000000026161781a */ /* 0x000fe40000000000 */
[----:B------:R-:W-:-:S02]  /*3ee0*/  SEL R2, RZ, 0x4, P1 ;  /* 0x00000004ff027807 */ /* 0x000fc40000800000 */
[----:B------:R-:W-:Y:S01]  /*3ef0*/  ISETP.GE.AND P1, PT, R96, UR5, PT ;  /* 0x0000000560007c0c */ /* 0x000fe2000bf26270 */
[----:B------:R-:W-:Y:S01]  /*3f00*/  @!PT LDS RZ, [RZ] ;  /* 0x00000000fffff984 */ /* 0x000fe20000000800 */
[----:B------:R-:W-:Y:S01]  /*3f10*/  @!PT LDS RZ, [RZ] ;  /* 0x00000000fffff984 */ /* 0x000fe20000000800 */
[----:B------:R-:W-:Y:S01]  /*3f20*/  @!PT LDS RZ, [RZ] ;  /* 0x00000000fffff984 */ /* 0x000fe20000000800 */
[----:B------:R1:W-:Y:S01]  /*3f30*/  LDGSTS.E [R0+0x10000], [R20.64], P2 ;  /* 0x1000000014007fae */ /* 0x0003e20009121846 */
[----:B------:R-:W-:Y:S01]  /*3f40*/  LOP3.LUT R96, R97, 0xc, RZ, 0xfc, !PT ;  /* 0x0000000c61607812 */ /* 0x000fe200078efcff */
[----:B--2---:R-:W-:Y:S02]  /*3f50*/  HMMA.1688.F32.TF32 R24, R48, R26, R44 ;  /* 0x0000001a3018723c */ /* 0x004fe4000008102c */
[----:B------:R-:W2:Y:S04]  /*3f60*/  LDL R46, [R1+0x68] ;  /* 0x00006800012e7983 */ /* 0x000ea80000100800 */
[----:B------:R-:W4:Y:S01]  /*3f70*/  LDL R45, [R1+0x64] ;  /* 0x00006400012d7983 */ /* 0x000f220000100800 */
[----:B-1----:R-:W-:-:S03]  /*3f80*/  SEL R20, RZ, 0x4, P1 ;  /* 0x00000004ff147807 */ /* 0x002fc60000800000 */
[----:B------:R-:W4:Y:S01]  /*3f90*/  LDL R47, [R1+0x7c] ;  /* 0x00007c00012f7983 */ /* 0x000f220000100800 */
[----:B------:R-:W-:Y:S02]  /*3fa0*/  ISETP.GE.AND P1, PT, R96, UR5, PT ;  /* 0x0000000560007c0c */ /* 0x000fe4000bf26270 */
[----:B------:R-:W-:Y:S01]  /*3fb0*/  SEL R20, R20, RZ, !P0 ;  /* 0x000000ff14147207 */ /* 0x000fe20004000000 */
[----:B------:R-:W4:Y:S01]  /*3fc0*/  LDL R96, [R1+0x74] ;  /* 0x0000740001607983 */ /* 0x000f220000100800 */
[----:B------:R-:W-:Y:S02]  /*3fd0*/  SEL R44, RZ, 0x4, P1 ;  /* 0x00000004ff2c7807 */ /* 0x000fe40000800000 */
[----:B------:R-:W-:Y:S02]  /*3fe0*/  ISETP.NE.U32.AND P4, PT, R20, RZ, PT ;  /* 0x000000ff1400720c */ /* 0x000fe40003f85070 */
[----:B------:R-:W-:Y:S02]  /*3ff0*/  IADD3 R20, P1, R76, R111, RZ ;  /* 0x0000006f4c147210 */ /* 0x000fe40007f3e0ff */
[----:B------:R-:W-:-:S03]  /*4000*/  SEL R44, R44, RZ, !P0 ;  /* 0x000000ff2c2c7207 */ /* 0x000fc60004000000 */
[----:B------:R-:W-:Y:S01]  /*4010*/  IMAD.X R21, R110, 0x1, R60, P1 ;  /* 0x000000016e157824 */ /* 0x000fe200008e063c */
[----:B------:R-:W-:Y:S02]  /*4020*/  ISETP.NE.U32.AND P1, PT, R44, RZ, PT ;  /* 0x000000ff2c00720c */ /* 0x000fe40003f25070 */
[----:B------:R-:W4:Y:S01]  /*4030*/  LDL R44, [R1+0x80] ;  /* 0x00008000012c7983 */ /* 0x000f220000100800 */
[----:B------:R-:W-:-:S04]  /*4040*/  SEL R2, R2, RZ, !P0 ;  /* 0x000000ff02027207 */ /* 0x000fc80004000000 */
[----:B------:R-:W-:Y:S02]  /*4050*/  ISETP.NE.U32.AND P3, PT, R2, RZ, PT ;  /* 0x000000ff0200720c */ /* 0x000fe40003f65070 */
[----:B------:R-:W-:Y:S02]  /*4060*/  LOP3.LUT R97, R97, 0x10, RZ, 0xfc, !PT ;  /* 0x0000001061617812 */ /* 0x000fe400078efcff */
[----:B------:R-:W-:Y:S02]  /*4070*/  LOP3.LUT R60, R99, 0x18, RZ, 0xfc, !PT ;  /* 0x00000018633c7812 */ /* 0x000fe400078efcff */
[----:B------:R-:W-:-:S07]  /*4080*/  ISETP.GE.AND P2, PT, R97, UR5, PT ;  /* 0x0000000561007c0c */ /* 0x000fce000bf46270 */
[----:B------:R3:W-:Y:S01]  /*4090*/  LDGSTS.E [R0+0x10800], [R20.64], P3 ;  /* 0x1080000014007fae */ /* 0x0007e20009921846 */
[----:B------:R-:W-:Y:S02]  /*40a0*/  SEL R2, RZ, 0x4, P2 ;  /* 0x00000004ff027807 */ /* 0x000fe40001000000 */
[----:B------:R-:W-:Y:S02]  /*40b0*/  LOP3.LUT R61, R98, 0x14, RZ, 0xfc, !PT ;  /* 0x00000014623d7812 */ /* 0x000fe400078efcff */
[----:B------:R-:W-:Y:S02]  /*40c0*/  SEL R2, R2, RZ, !P0 ;  /* 0x000000ff02027207 */ /* 0x000fe40004000000 */
[----:B------:R-:W-:Y:S02]  /*40d0*/  ISETP.GE.AND P5, PT, R61, UR5, PT ;  /* 0x000000053d007c0c */ /* 0x000fe4000bfa6270 */
[----:B------:R-:W-:Y:S02]  /*40e0*/  ISETP.NE.U32.AND P2, PT, R2, RZ, PT ;  /* 0x000000ff0200720c */ /* 0x000fe40003f45070 */
[----:B------:R-:W-:-:S02]  /*40f0*/  SEL R2, RZ, 0x4, P5 ;  /* 0x00000004ff027807 */ /* 0x000fc40002800000 */
[----:B------:R-:W-:Y:S02]  /*4100*/  ISETP.GE.AND P5, PT, R60, UR5, PT ;  /* 0x000000053c007c0c */ /* 0x000fe4000bfa6270 */
[----:B------:R-:W-:Y:S01]  /*4110*/  SEL R2, R2, RZ, !P0 ;  /* 0x000000ff02027207 */ /* 0x000fe20004000000 */
[----:B------:R-:W-:Y:S07]  /*4120*/  HMMA.1688.F32.TF32 R80, R48, R82, R12 ;  /* 0x000000523050723c */ /* 0x000fee000008100c */
[----:B------:R-:W-:-:S04]  /*4130*/  SEL R13, RZ, 0x4, P5 ;  /* 0x00000004ff0d7807 */ /* 0x000fc80002800000 */
[----:B------:R-:W-:Y:S01]  /*4140*/  SEL R13, R13, RZ, !P0 ;  /* 0x000000ff0d0d7207 */ /* 0x000fe20004000000 */
[----:B------:R-:W-:Y:S03]  /*4150*/  HMMA.1688.F32.TF32 R60, R48, R62, R8 ;  /* 0x0000003e303c723c */ /* 0x000fe60000081008 */
[----:B------:R-:W-:Y:S02]  /*4160*/  ISETP.NE.U32.AND P5, PT, R13, RZ, PT ;  /* 0x000000ff0d00720c */ /* 0x000fe40003fa5070 */
[----:B---3--:R-:W-:Y:S02]  /*4170*/  IADD3 R20, P3, R55, R111, RZ ;  /* 0x0000006f37147210 */ /* 0x008fe40007f7e0ff */
[----:B------:R-:W-:Y:S02]  /*4180*/  LOP3.LUT R55, R99, 0x1c, RZ, 0xfc, !PT ;  /* 0x0000001c63377812 */ /* 0x000fe400078efcff */
[----:B------:R-:W1:Y:S01]  /*4190*/  S2R R99, SR_TID.X ;  /* 0x0000000000637919 */ /* 0x000e620000002100 */
[----:B------:R-:W-:Y:S01]  /*41a0*/  IMAD.X R21, R110, 0x1, R54, P3 ;  /* 0x000000016e157824 */ /* 0x000fe200018e0636 */
[----:B------:R-:W-:-:S02]  /*41b0*/  ISETP.GE.AND P6, PT, R55, UR5, PT ;  /* 0x0000000537007c0c */ /* 0x000fc4000bfc6270 */
[----:B------:R-:W-:Y:S02]  /*41c0*/  ISETP.NE.U32.AND P3, PT, R2, RZ, PT ;  /* 0x000000ff0200720c */ /* 0x000fe40003f65070 */
[----:B------:R3:W-:Y:S01]  /*41d0*/  LDGSTS.E [R0+0x11000], [R20.64], P4 ;  /* 0x1100000014007fae */ /* 0x0007e2000a121846 */
[----:B------:R-:W-:Y:S02]  /*41e0*/  IADD3 R12, P4, R53, R111, RZ ;  /* 0x0000006f350c7210 */ /* 0x000fe40007f9e0ff */
[----:B------:R-:W-:-:S04]  /*41f0*/  SEL R2, RZ, 0x4, P6 ;  /* 0x00000004ff027807 */ /* 0x000fc80003000000 */
[----:B------:R-:W-:Y:S01]  /*4200*/  SEL R2, R2, RZ, !P0 ;  /* 0x000000ff02027207 */ /* 0x000fe20004000000 */
[----:B------:R-:W-:Y:S01]  /*4210*/  IMAD.X R13, R110, 0x1, R52, P4 ;  /* 0x000000016e0d7824 */ /* 0x000fe200020e0634 */
[----:B-1----:R-:W-:-:S04]  /*4220*/  LOP3.LUT R53, R99, 0x1f, RZ, 0xc0, !PT ;  /* 0x0000001f63357812 */ /* 0x002fc800078ec0ff */
[----:B------:R1:W-:Y:S01]  /*4230*/  LDGSTS.E [R0+0x11800], [R12.64], P1 ;  /* 0x118000000c007fae */ /* 0x0003e20008921846 */
[----:B------:R-:W-:-:S03]  /*4240*/  ISETP.GE.AND P6, PT, R53, UR5, PT ;  /* 0x0000000535007c0c */ /* 0x000fc6000bfc6270 */
[----:B------:R-:W5:Y:S01]  /*4250*/  LDL.LU R53, [R1+0x40] ;  /* 0x0000400001357983 */ /* 0x000f620000300800 */
[----:B------:R-:W-:-:S03]  /*4260*/  ISETP.NE.U32.AND P4, PT, R2, RZ, PT ;  /* 0x000000ff0200720c */ /* 0x000fc60003f85070 */
[----:B------:R-:W5:Y:S01]  /*4270*/  LDL.LU R15, [R1+0x48] ;  /* 0x00004800010f7983 */ /* 0x000f620000300800 */
[----:B------:R-:W-:-:S03]  /*4280*/  SEL R2, RZ, 0x4, P6 ;  /* 0x00000004ff027807 */ /* 0x000fc60003000000 */
[----:B------:R-:W5:Y:S04]  /*4290*/  LDL.LU R14, [R1+0x4c] ;  /* 0x00004c00010e7983 */ /* 0x000f680000300800 */
[----:B------:R-:W5:Y:S01]  /*42a0*/  LDL.LU R52, [R1+0x50] ;  /* 0x0000500001347983 */ /* 0x000f620000300800 */
[----:B------:R-:W-:-:S03]  /*42b0*/  SEL R2, R2, RZ, !P0 ;  /* 0x000000ff02027207 */ /* 0x000fc60004000000 */
[----:B------:R-:W5:Y:S04]  /*42c0*/  LDL.LU R76, [R1+0x28] ;  /* 0x00002800014c7983 */ /* 0x000f680000300800 */
[----:B------:R-:W5:Y:S04]  /*42d0*/  LDL.LU R55, [R1+0x30] ;  /* 0x0000300001377983 */ /* 0x000f680000300800 */
[----:B------:R-:W5:Y:S01]  /*42e0*/  LDL.LU R54, [R1+0x38] ;  /* 0x0000380001367983 */ /* 0x000f620000300800 */
[----:B---3--:R-:W-:Y:S01]  /*42f0*/  HMMA.1688.F32.TF32 R20, R48, R22, R4 ;  /* 0x000000163014723c */ /* 0x008fe20000081004 */
[----:B------:R-:W-:-:S02]  /*4300*/  ISETP.NE.U32.AND P1, PT, R2, RZ, PT ;  /* 0x000000ff0200720c */ /* 0x000fc40003f25070 */
[-C--:B--2---:R-:W-:Y:S02]  /*4310*/  IADD3 R8, P6, R46, R111.reuse, RZ ;  /* 0x0000006f2e087210 */ /* 0x084fe40007fde0ff */
[----:B------:R-:W2:Y:S01]  /*4320*/  LDL.LU R46, [R1+0x24] ;  /* 0x00002400012e7983 */ /* 0x000ea20000300800 */
[----:B----4-:R-:W-:-:S03]  /*4330*/  IADD3 R10, P0, R45, R111, RZ ;  /* 0x0000006f2d0a7210 */ /* 0x010fc60007f1e0ff */
[----:B------:R-:W3:Y:S02]  /*4340*/  LDL.LU R45, [R1+0x2c] ;  /* 0x00002c00012d7983 */ /* 0x000ee40000300800 */
[C---:B------:R-:W-:Y:S02]  /*4350*/  IMAD.X R11, R110.reuse, 0x1, R47, P0 ;  /* 0x000000016e0b7824 */ /* 0x040fe400000e062f */
[----:B------:R-:W-:Y:S02]  /*4360*/  IMAD.X R9, R110, 0x1, R44, P6 ;  /* 0x000000016e097824 */ /* 0x000fe400030e062c */
[----:B------:R-:W4:Y:S04]  /*4370*/  LDL.LU R44, [R1+0x34] ;  /* 0x00003400012c7983 */ /* 0x000f280000300800 */
[----:B-1----:R-:W2:Y:S04]  /*4380*/  LDL.LU R13, [R1+0x3c] ;  /* 0x00003c00010d7983 */ /* 0x002ea80000300800 */
[----:B------:R-:W3:Y:S01]  /*4390*/  LDL.LU R12, [R1+0x44] ;  /* 0x00004400010c7983 */ /* 0x000ee20000300800 */
[----:B------:R-:W-:-:S03]  /*43a0*/  IADD3 R4, P6, R77, R111, RZ ;  /* 0x0000006f4d047210 */ /* 0x000fc60007fde0ff */
[----:B------:R-:W4:Y:S01]  /*43b0*/  LDL.LU R77, [R1+0x20] ;  /* 0x00002000014d7983 */ /* 0x000f220000300800 */
[----:B------:R-:W-:Y:S01]  /*43c0*/  IADD3 R6, P0, R78, R111, RZ ;  /* 0x0000006f4e067210 */ /* 0x000fe20007f1e0ff */
[C---:B------:R-:W-:Y:S02]  /*43d0*/  IMAD.X R5, R110.reuse, 0x1, R79, P6 ;  /* 0x000000016e057824 */ /* 0x040fe400030e064f */
[----:B------:R-:W4:Y:S04]  /*43e0*/  LDL.LU R47, [R1+0x1c] ;  /* 0x00001c00012f7983 */ /* 0x000f280000300800 */
[----:B------:R-:W4:Y:S01]  /*43f0*/  LDL.LU R78, [R1+0x18] ;  /* 0x00001800014e7983 */ /* 0x000f220000300800 */
[----:B------:R-:W-:-:S03]  /*4400*/  IMAD.X R7, R110, 0x1, R96, P0 ;  /* 0x000000016e077824 */ /* 0x000fc600000e0660 */
[----:B------:R-:W4:Y:S04]  /*4410*/  LDL.LU R79, [R1+0x10] ;  /* 0x00001000014f7983 */ /* 0x000f280000300800 */
[----:B------:R-:W4:Y:S04]  /*4420*/  LDL.LU R49, [R1+0x14] ;  /* 0x0000140001317983 */ /* 0x000f280000300800 */
[----:B------:R-:W4:Y:S04]  /*4430*/  LDL.LU R97, [R1] ;  /* 0x0000000001617983 */ /* 0x000f280000300800 */
[----:B------:R-:W4:Y:S04]  /*4440*/  LDL.LU R96, [R1+0x8] ;  /* 0x0000080001607983 */ /* 0x000f280000300800 */
[----:B------:R-:W4:Y:S04]  /*4450*/  LDL.LU R51, [R1+0x4] ;  /* 0x0000040001337983 */ /* 0x000f280000300800 */
[----:B------:R-:W4:Y:S04]  /*4460*/  LDL.LU R50, [R1+0xc] ;  /* 0x00000c0001327983 */ /* 0x000f280000300800 */
[----:B------:R-:W4:Y:S01]  /*4470*/  LDL R2, [R1+0x58] ;  /* 0x0000580001027983 */ /* 0x000f220000100800 */
[C---:B------:R-:W-:Y:S01]  /*4480*/  LOP3.LUT R98, R99.reuse, 0xe0, RZ, 0xc0, !PT ;  /* 0x000000e063627812 */ /* 0x040fe200078ec0ff */
[----:B------:R-:W-:-:S02]  /*4490*/  IMAD.SHL.U32 R99, R99, 0x4, RZ ;  /* 0x0000000463637824 */ /* 0x000fc400078e00ff */
[----:B------:R1:W-:Y:S01]  /*44a0*/  LDGSTS.E [R0+0x12000], [R8.64], P2 ;  /* 0x1200000008007fae */ /* 0x0003e20009121846 */
[----:B------:R-:W-:-:S03]  /*44b0*/  SHF.R.U32.HI R98, RZ, 0x1, R98 ;  /* 0x00000001ff627819 */ /* 0x000fc60000011662 */
[----:B------:R1:W-:Y:S01]  /*44c0*/  LDGSTS.E [R0+0x12800], [R10.64], P3 ;  /* 0x128000000a007fae */ /* 0x0003e20009921846 */
[----:B------:R-:W-:-:S03]  /*44d0*/  LOP3.LUT R98, R98, 0x7fc, R99, 0x78, !PT ;  /* 0x000007fc62627812 */ /* 0x000fc600078e7863 */
[----:B------:R1:W-:Y:S04]  /*44e0*/  LDGSTS.E [R0+0x13000], [R4.64], P5 ;  /* 0x1300000004007fae */ /* 0x0003e8000a921846 */
[----:B------:R1:W-:Y:S04]  /*44f0*/  LDGSTS.E [R0+0x13800], [R6.64], P4 ;  /* 0x1380000006007fae */ /* 0x0003e8000a121846 */
[----:B------:R-:W0:Y:S01]  /*4500*/  LDGDEPBAR ;  /* 0x00000000000079af */ /* 0x000e220000000000 */
[----:B-1----:R-:W-:Y:S02]  /*4510*/  IMAD R0, R113, 0x8000, R98 ;  /* 0x0000800071007824 */ /* 0x002fe400078e0262 */
[----:B------:R-:W-:-:S04]  /*4520*/  IMAD.MOV.U32 R48, RZ, RZ, c[0x0][0x18c] ;  /* 0x00006300ff307624 */ /* 0x000fc800078e00ff */
[----:B------:R-:W-:-:S04]  /*4530*/  IMAD.SHL.U32 R48, R48, 0x20, RZ ;  /* 0x0000002030307824 */ /* 0x000fc800078e00ff */
[----:B------:R-:W-:Y:S01]  /*4540*/  IMAD.SHL.U32 R48, R48, 0x4, RZ ;  /* 0x0000000430307824 */ /* 0x000fe200078e00ff */
[C---:B-----5:R-:W-:Y:S02]  /*4550*/  IADD3 R4, P0, R3.reuse, R15, RZ ;  /* 0x0000000f03047210 */ /* 0x060fe40007f1e0ff */
[----:B------:R-:W-:-:S05]  /*4560*/  IADD3 R8, P2, R3, R52, RZ ;  /* 0x0000003403087210 */ /* 0x000fca0007f5e0ff */
[----:B------:R-:W-:Y:S01]  /*4570*/  IMAD.X R9, R14, 0x1, R108, P2 ;  /* 0x000000010e097824 */ /* 0x000fe200010e066c */
[----:B------:R-:W-:-:S04]  /*4580*/  IADD3 R6, P2, R3, R53, RZ ;  /* 0x0000003503067210 */ /* 0x000fc80007f5e0ff */
[----:B------:R1:W-:Y:S01]  /*4590*/  LDGSTS.E [R0], [R8.64], P1 ;  /* 0x0000000008007fae */ /* 0x0003e20008921846 */
[----:B------:R-:W-:Y:S02]  /*45a0*/  UIADD3 UR4, UR4, 0x1, URZ ;  /* 0x0000000104047890 */ /* 0x000fe4000fffe03f */
[----:B------:R-:W-:Y:S01]  /*45b0*/  UIADD3 UR5, UR5, -0x20, URZ ;  /* 0xffffffe005057890 */ /* 0x000fe2000fffe03f */
[--C-:B--2---:R-:W-:Y:S02]  /*45c0*/  IMAD.X R7, R13, 0x1, R108.reuse, P2 ;  /* 0x000000010d077824 */ /* 0x104fe400010e066c */
[----:B---3--:R-:W-:Y:S01]  /*45d0*/  IMAD.X R5, R12, 0x1, R108, P0 ;  /* 0x000000010c057824 */ /* 0x008fe200000e066c */
[----:B-1----:R-:W-:-:S04]  /*45e0*/  IADD3 R8, P0, R3, R54, RZ ;  /* 0x0000003603087210 */ /* 0x002fc80007f1e0ff */
[----:B------:R1:W-:Y:S01]  /*45f0*/  LDGSTS.E [R0+0x800], [R4.64], P1 ;  /* 0x0080000004007fae */ /* 0x0003e20008921846 */
[----:B----4-:R-:W-:-:S03]  /*4600*/  IMAD.X R9, R44, 0x1, R108, P0 ;  /* 0x000000012c097824 */ /* 0x010fc600000e066c */
[----:B------:R2:W-:Y:S04]  /*4610*/  LDGSTS.E [R0+0x1000], [R6.64], P1 ;  /* 0x0100000006007fae */ /* 0x0005e80008921846 */
[----:B------:R3:W-:Y:S01]  /*4620*/  LDGSTS.E [R0+0x1800], [R8.64], P1 ;  /* 0x0180000008007fae */ /* 0x0007e20008921846 */
[C---:B-1----:R-:W-:Y:S02]  /*4630*/  IADD3 R4, P2, R3.reuse, R55, RZ ;  /* 0x0000003703047210 */ /* 0x042fe40007f5e0ff */
[----:B--2---:R-:W-:-:S03]  /*4640*/  IADD3 R6, P0, R3, R76, RZ ;  /* 0x0000004c03067210 */ /* 0x004fc60007f1e0ff */
[--C-:B------:R-:W-:Y:S01]  /*4650*/  IMAD.X R5, R45, 0x1, R108.reuse, P2 ;  /* 0x000000012d057824 */ /* 0x100fe200010e066c */
[----:B---3--:R-:W-:Y:S01]  /*4660*/  IADD3 R8, P2, R3, R77, RZ ;  /* 0x0000004d03087210 */ /* 0x008fe20007f5e0ff */
[----:B------:R-:W-:-:S03]  /*4670*/  IMAD.X R7, R46, 0x1, R108, P0 ;  /* 0x000000012e077824 */ /* 0x000fc600000e066c */
[----:B------:R1:W-:Y:S01]  /*4680*/  LDGSTS.E [R0+0x2000], [R4.64], P1 ;  /* 0x0200000004007fae */ /* 0x0003e20008921846 */
[----:B------:R-:W-:-:S03]  /*4690*/  IMAD.X R9, R47, 0x1, R108, P2 ;  /* 0x000000012f097824 */ /* 0x000fc600010e066c */
        /* <DEDUP_REMOVED lines=17> */
[----:B------:R-:W-:Y:S01]  /*47b0*/  IADD3 R10, P0, R3, R120, RZ ;  /* 0x00000078030a7210 */ /* 0x000fe20007f1e0ff */
[--C-:B------:R-:W-:Y:S02]  /*47c0*/  IMAD.X R9, R121, 0x1, R108.reuse, P2 ;  /* 0x0000000179097824 */ /* 0x100fe400010e066c */
[----:B------:R2:W-:Y:S02]  /*47d0*/  LDGSTS.E [R0+0x5800], [R6.64], P1 ;  /* 0x0580000006007fae */ /* 0x0005e40008921846 */
[----:B------:R-:W-:Y:S02]  /*47e0*/  IMAD.X R11, R119, 0x1, R108, P0 ;  /* 0x00000001770b7824 */ /* 0x000fe400000e066c */
[----:B------:R3:W-:Y:S01]  /*47f0*/  LDGSTS.E [R0+0x6000], [R8.64], P1 ;  /* 0x0600000008007fae */ /* 0x0007e20008921846 */
[----:B-1----:R-:W-:-:S03]  /*4800*/  IADD3 R4, P3, R3, R118, RZ ;  /* 0x0000007603047210 */ /* 0x002fc60007f7e0ff */
[----:B------:R3:W-:Y:S01]  /*4810*/  LDGSTS.E [R0+0x6800], [R10.64], P1 ;  /* 0x068000000a007fae */ /* 0x0007e20008921846 */
[----:B--2---:R-:W-:Y:S01]  /*4820*/  IADD3 R6, P2, R3, R116, RZ ;  /* 0x0000007403067210 */ /* 0x004fe20007f5e0ff */
[----:B------:R-:W-:-:S04]  /*4830*/  IMAD.X R5, R117, 0x1, R108, P3 ;  /* 0x0000000175057824 */ /* 0x000fc800018e066c */
[----:B------:R-:W-:Y:S01]  /*4840*/  IMAD.X R7, R115, 0x1, R108, P2 ;  /* 0x0000000173077824 */ /* 0x000fe200010e066c */
[----:B------:R3:W-:Y:S01]  /*4850*/  LDGSTS.E [R0+0x7000], [R4.64], P1 ;  /* 0x0700000004007fae */ /* 0x0007e20008921846 */
[----:B------:R-:W-:-:S03]  /*4860*/  IADD3 R118, P2, R118, R48, RZ ;  /* 0x0000003076767210 */ /* 0x000fc60007f5e0ff */
[----:B------:R3:W-:Y:S01]  /*4870*/  LDGSTS.E [R0+0x7800], [R6.64], P1 ;  /* 0x0780000006007fae */ /* 0x0007e20008921846 */
[-C--:B------:R-:W-:Y:S02]  /*4880*/  IADD3 R116, P1, R116, R48.reuse, RZ ;  /* 0x0000003074747210 */ /* 0x080fe40007f3e0ff */
[-C--:B------:R-:W-:Y:S02]  /*4890*/  IADD3 R120, P3, R120, R48.reuse, RZ ;  /* 0x0000003078787210 */ /* 0x080fe40007f7e0ff */
[-C--:B------:R-:W-:Y:S01]  /*48a0*/  IADD3 R122, P4, R122, R48.reuse, RZ ;  /* 0x000000307a7a7210 */ /* 0x080fe20007f9e0ff */
[--C-:B------:R-:W-:Y:S01]  /*48b0*/  IMAD.X R115, R115, 0x1, R109.reuse, P1 ;  /* 0x0000000173737824 */ /* 0x100fe200008e066d */
[-C--:B------:R-:W-:Y:S02]  /*48c0*/  IADD3 R124, P5, R124, R48.reuse, RZ ;  /* 0x000000307c7c7210 */ /* 0x080fe40007fbe0ff */
[-C--:B------:R-:W-:Y:S01]  /*48d0*/  IADD3 R97, P6, R97, R48.reuse, RZ ;  /* 0x0000003061617210 */ /* 0x080fe20007fde0ff */
[--C-:B------:R-:W-:Y:S01]  /*48e0*/  IMAD.X R117, R117, 0x1, R109.reuse, P2 ;  /* 0x0000000175757824 */ /* 0x100fe200010e066d */
[-C--:B------:R-:W-:Y:S01]  /*48f0*/  IADD3 R96, P0, R96, R48.reuse, RZ ;  /* 0x0000003060607210 */ /* 0x080fe20007f1e0ff */
[--C-:B------:R-:W-:Y:S01]  /*4900*/  IMAD.X R119, R119, 0x1, R109.reuse, P3 ;  /* 0x0000000177777824 */ /* 0x100fe200018e066d */
[-C--:B------:R-:W-:Y:S01]  /*4910*/  IADD3 R79, P1, R79, R48.reuse, RZ ;  /* 0x000000304f4f7210 */ /* 0x080fe20007f3e0ff */
[--C-:B------:R-:W-:Y:S01]  /*4920*/  IMAD.X R121, R121, 0x1, R109.reuse, P4 ;  /* 0x0000000179797824 */ /* 0x100fe200020e066d */
[-C--:B------:R-:W-:Y:S01]  /*4930*/  IADD3 R78, P2, R78, R48.reuse, RZ ;  /* 0x000000304e4e7210 */ /* 0x080fe20007f5e0ff */
[----:B------:R-:W-:Y:S01]  /*4940*/  STL [R1], R97 ;  /* 0x0000006101007387 */ /* 0x000fe20000100800 */
[-C--:B------:R-:W-:Y:S01]  /*4950*/  IADD3 R77, P3, R77, R48.reuse, RZ ;  /* 0x000000304d4d7210 */ /* 0x080fe20007f7e0ff */
[--C-:B------:R-:W-:Y:S01]  /*4960*/  IMAD.X R123, R123, 0x1, R109.reuse, P5 ;  /* 0x000000017b7b7824 */ /* 0x100fe200028e066d */
[-C--:B------:R-:W-:Y:S01]  /*4970*/  IADD3 R76, P4, R76, R48.reuse, RZ ;  /* 0x000000304c4c7210 */ /* 0x080fe20007f9e0ff */
[----:B------:R-:W-:Y:S01]  /*4980*/  STL [R1+0x8], R96 ;  /* 0x0000086001007387 */ /* 0x000fe20000100800 */
[-C--:B------:R-:W-:Y:S01]  /*4990*/  IADD3 R55, P5, R55, R48.reuse, RZ ;  /* 0x0000003037377210 */ /* 0x080fe20007fbe0ff */
[--C-:B------:R-:W-:Y:S01]  /*49a0*/  IMAD.X R125, R125, 0x1, R109.reuse, P6 ;  /* 0x000000017d7d7824 */ /* 0x100fe200030e066d */
[----:B------:R-:W-:Y:S01]  /*49b0*/  IADD3 R54, P6, R54, R48, RZ ;  /* 0x0000003036367210 */ /* 0x000fe20007fde0ff */
[----:B------:R-:W-:Y:S01]  /*49c0*/  STL [R1+0x10], R79 ;  /* 0x0000104f01007387 */ /* 0x000fe20000100800 */
[----:B------:R-:W-:-:S02]  /*49d0*/  IMAD.X R51, R51, 0x1, R109, P0 ;  /* 0x0000000133337824 */ /* 0x000fc400000e066d */
[--C-:B------:R-:W-:Y:S01]  /*49e0*/  IMAD.X R50, R50, 0x1, R109.reuse, P1 ;  /* 0x0000000132327824 */ /* 0x100fe200008e066d */
[----:B------:R-:W-:Y:S01]  /*49f0*/  STL [R1+0x18], R78 ;  /* 0x0000184e01007387 */ /* 0x000fe20000100800 */
[-C--:B------:R-:W-:Y:S02]  /*4a00*/  IADD3 R15, P1, R15, R48.reuse, RZ ;  /* 0x000000300f0f7210 */ /* 0x080fe40007f3e0ff */
[----:B------:R-:W-:Y:S01]  /*4a10*/  IADD3 R53, P0, R53, R48, RZ ;  /* 0x0000003035357210 */ /* 0x000fe20007f1e0ff */
[----:B------:R-:W-:Y:S01]  /*4a20*/  STL [R1+0x20], R77 ;  /* 0x0000204d01007387 */ /* 0x000fe20000100800 */
[----:B------:R-:W-:-:S03]  /*4a30*/  IMAD.X R49, R49, 0x1, R109, P2 ;  /* 0x0000000131317824 */ /* 0x000fc600010e066d */
[----:B------:R-:W-:Y:S01]  /*4a40*/  STL [R1+0x28], R76 ;  /* 0x0000284c01007387 */ /* 0x000fe20000100800 */
[----:B------:R-:W-:-:S03]  /*4a50*/  IADD3 R52, P2, R52, R48, RZ ;  /* 0x0000003034347210 */ /* 0x000fc60007f5e0ff */
[----:B------:R-:W-:Y:S01]  /*4a60*/  STL [R1+0x30], R55 ;  /* 0x0000303701007387 */ /* 0x000fe20000100800 */
[----:B------:R-:W-:-:S03]  /*4a70*/  IMAD.X R47, R47, 0x1, R109, P3 ;  /* 0x000000012f2f7824 */ /* 0x000fc600018e066d */
[----:B------:R-:W-:Y:S01]  /*4a80*/  STL [R1+0x38], R54 ;  /* 0x0000383601007387 */ /* 0x000fe20000100800 */
[----:B------:R-:W-:-:S03]  /*4a90*/  IMAD.X R46, R46, 0x1, R109, P4 ;  /* 0x000000012e2e7824 */ /* 0x000fc600020e066d */
[----:B------:R-:W-:Y:S01]  /*4aa0*/  STL [R1+0x4], R51 ;  /* 0x0000043301007387 */ /* 0x000fe20000100800 */
[----:B------:R-:W-:-:S03]  /*4ab0*/  IMAD.X R45, R45, 0x1, R109, P5 ;  /* 0x000000012d2d7824 */ /* 0x000fc600028e066d */
[----:B------:R1:W-:Y:S01]  /*4ac0*/  STL [R1+0x48], R15 ;  /* 0x0000480f01007387 */ /* 0x0003e20000100800 */
[----:B------:R-:W-:-:S03]  /*4ad0*/  IMAD.X R44, R44, 0x1, R109, P6 ;  /* 0x000000012c2c7824 */ /* 0x000fc600030e066d */
[----:B------:R3:W-:Y:S01]  /*4ae0*/  STL [R1+0x40], R53 ;  /* 0x0000403501007387 */ /* 0x0007e20000100800 */
[----:B------:R-:W-:-:S03]  /*4af0*/  IMAD.X R13, R13, 0x1, R109, P0 ;  /* 0x000000010d0d7824 */ /* 0x000fc600000e066d */
[----:B------:R3:W-:Y:S01]  /*4b00*/  STL [R1+0xc], R50 ;  /* 0x00000c3201007387 */ /* 0x0007e20000100800 */
[----:B------:R-:W-:-:S03]  /*4b10*/  IMAD.X R14, R14, 0x1, R109, P2 ;  /* 0x000000010e0e7824 */ /* 0x000fc600010e066d */
[----:B------:R3:W-:Y:S01]  /*4b20*/  STL [R1+0x14], R49 ;  /* 0x0000143101007387 */ /* 0x0007e20000100800 */
[----:B------:R-:W-:-:S03]  /*4b30*/  IMAD.X R12, R12, 0x1, R109, P1 ;  /* 0x000000010c0c7824 */ /* 0x000fc600008e066d */
[----:B------:R3:W-:Y:S04]  /*4b40*/  STL [R1+0x50], R52 ;  /* 0x0000503401007387 */ /* 0x0007e80000100800 */
[----:B------:R3:W-:Y:S04]  /*4b50*/  STL [R1+0x1c], R47 ;  /* 0x00001c2f01007387 */ /* 0x0007e80000100800 */
[----:B------:R3:W-:Y:S04]  /*4b60*/  STL [R1+0x24], R46 ;  /* 0x0000242e01007387 */ /* 0x0007e80000100800 */
[----:B------:R3:W-:Y:S04]  /*4b70*/  STL [R1+0x2c], R45 ;  /* 0x00002c2d01007387 */ /* 0x0007e80000100800 */
[----:B------:R3:W-:Y:S04]  /*4b80*/  STL [R1+0x34], R44 ;  /* 0x0000342c01007387 */ /* 0x0007e80000100800 */
[----:B------:R3:W-:Y:S01]  /*4b90*/  STL [R1+0x3c], R13 ;  /* 0x00003c0d01007387 */ /* 0x0007e20000100800 */
[----:B-1----:R-:W-:-:S03]  /*4ba0*/  IMAD.MOV.U32 R15, RZ, RZ, c[0x0][0x188] ;  /* 0x00006200ff0f7624 */ /* 0x002fc600078e00ff */
[----:B------:R3:W-:Y:S04]  /*4bb0*/  STL [R1+0x4c], R14 ;  /* 0x00004c0e01007387 */ /* 0x0007e80000100800 */
[----:B------:R3:W-:Y:S01]  /*4bc0*/  STL [R1+0x44], R12 ;  /* 0x0000440c01007387 */ /* 0x0007e20000100800 */
[----:B------:R-:W-:Y:S01]  /*4bd0*/  ISETP.NE.U32.AND P4, PT, R2, UR4, PT ;  /* 0x0000000402007c0c */ /* 0x000fe2000bf85070 */
[----:B------:R-:W-:Y:S02]  /*4be0*/  IMAD.SHL.U32 R15, R15, 0x20, RZ ;  /* 0x000000200f0f7824 */ /* 0x000fe400078e00ff */
[----:B------:R-:W0:Y:S03]  /*4bf0*/  LDGDEPBAR ;  /* 0x00000000000079af */ /* 0x000e260000000000 */
[----:B------:R-:W-:-:S02]  /*4c00*/  SHF.R.S32.HI R2, RZ, 0x1f, R15 ;  /* 0x0000001fff027819 */ /* 0x000fc4000001140f */
[C---:B------:R-:W-:Y:S02]  /*4c10*/  LEA R111, P3, R15.reuse, R111, 0x2 ;  /* 0x0000006f0f6f7211 */ /* 0x040fe400078610ff */
[----:B------:R-:W-:-:S05]  /*4c20*/  SHF.L.U64.HI R2, R15, 0x2, R2 ;  /* 0x000000020f027819 */ /* 0x000fca0000010202 */
[----:B------:R-:W-:Y:S01]  /*4c30*/  IMAD.X R110, R110, 0x1, R2, P3 ;  /* 0x000000016e6e7824 */ /* 0x000fe200018e0602 */
[----:B---3--:R-:W-:Y:S01]  /*4c40*/  @!P4 CALL.REL.NOINC `(.L_x_0) ;  /* 0x000000100000c944 */ /* 0x008fe20003c00000 */
[----:B------:R-:W-:Y:S05]  /*4c50*/  BRA `(.L_x_1) ;  /* 0xffffe5e000007947 */ /* 0x000fea000383ffff */
.L_x_0:
[----:B------:R-:W1:Y:S01]  /*4c60*/  S2R R0, SR_TID.X ;  /* 0x0000000000007919 */ /* 0x000e620000002100 */
[----:B------:R-:W-:-:S04]  /*4c70*/  DEPBAR.LE SB0, 0x0 ;  /* 0x000080000000791a */ /* 0x000fc80000000000 */
[----:B------:R-:W2:Y:S01]  /*4c80*/  S2R R48, SR_TID.X ;  /* 0x0000000000307919 */ /* 0x000ea20000002100 */
[----:B------:R-:W-:Y:S02]  /*4c90*/  IMAD.MOV.U32 R7, RZ, RZ, R56 ;  /* 0x000000ffff077224 */ /* 0x000fe400078e0038 */
[----:B------:R-:W-:Y:S01]  /*4ca0*/  IMAD.MOV.U32 R8, RZ, RZ, R29 ;  /* 0x000000ffff087224 */ /* 0x000fe200078e001d */
[----:B------:R-:W3:Y:S01]  /*4cb0*/  S2R R4, SR_TID.X ;  /* 0x0000000000047919 */ /* 0x000ee20000002100 */
[----:B------:R-:W-:Y:S02]  /*4cc0*/  IMAD.MOV.U32 R9, RZ, RZ, R93 ;  /* 0x000000ffff097224 */ /* 0x000fe400078e005d */
[----:B------:R-:W-:Y:S02]  /*4cd0*/  IMAD.MOV.U32 R10, RZ, RZ, R65 ;  /* 0x000000ffff0a7224 */ /* 0x000fe400078e0041 */
[----:B------:R-:W-:Y:S02]  /*4ce0*/  IMAD.MOV.U32 R11, RZ, RZ, R57 ;  /* 0x000000ffff0b7224 */ /* 0x000fe400078e0039 */
[----:B------:R-:W-:-:S02]  /*4cf0*/  IMAD.MOV.U32 R12, RZ, RZ, R30 ;  /* 0x000000ffff0c7224 */ /* 0x000fc400078e001e */
[----:B------:R-:W-:Y:S02]  /*4d00*/  IMAD.MOV.U32 R13, RZ, RZ, R94 ;  /* 0x000000ffff0d7224 */ /* 0x000fe400078e005e */
[----:B------:R-:W-:Y:S02]  /*4d10*/  IMAD.MOV.U32 R14, RZ, RZ, R66 ;  /* 0x000000ffff0e7224 */ /* 0x000fe400078e0042 */
[----:B------:R-:W-:Y:S01]  /*4d20*/  IMAD.MOV.U32 R15, RZ, RZ, R58 ;  /* 0x000000ffff0f7224 */ /* 0x000fe200078e003a */
[----:B-1----:R-:W-:Y:S01]  /*4d30*/  LOP3.LUT R2, R0, 0xe0, RZ, 0xc0, !PT ;  /* 0x000000e000027812 */ /* 0x002fe200078ec0ff */
[----:B------:R-:W-:Y:S02]  /*4d40*/  IMAD.MOV.U32 R56, RZ, RZ, R31 ;  /* 0x000000ffff387224 */ /* 0x000fe400078e001f */
[----:B------:R-:W-:Y:S02]  /*4d50*/  IMAD.MOV.U32 R29, RZ, RZ, R89 ;  /* 0x000000ffff1d7224 */ /* 0x000fe400078e0059 */
[C---:B--2---:R-:W-:Y:S01]  /*4d60*/  IMAD.SHL.U32 R0, R48.reuse, 0x20, RZ ;  /* 0x0000002030007824 */ /* 0x044fe200078e00ff */
[C---:B------:R-:W-:Y:S01]  /*4d70*/  LOP3.LUT R3, R48.reuse, 0x100, RZ, 0xc0, !PT ;  /* 0x0000010030037812 */ /* 0x040fe200078ec0ff */
[----:B------:R-:W-:-:S02]  /*4d80*/  IMAD R5, R48, 0x400, R48 ;  /* 0x0000040030057824 */ /* 0x000fc400078e0230 */
[----:B---3--:R-:W-:Y:S01]  /*4d90*/  IMAD.SHL.U32 R4, R4, 0x4, RZ ;  /* 0x0000000404047824 */ /* 0x008fe200078e00ff */
[----:B------:R-:W-:Y:S01]  /*4da0*/  LOP3.LUT R0, R0, 0x60, RZ, 0xc0, !PT ;  /* 0x0000006000007812 */ /* 0x000fe200078ec0ff */
[----:B------:R-:W-:Y:S01]  /*4db0*/  IMAD.SHL.U32 R5, R5, 0x10, RZ ;  /* 0x0000001005057824 */ /* 0x000fe200078e00ff */
[----:B------:R-:W-:Y:S01]  /*4dc0*/  SHF.R.U32.HI R6, RZ, 0x3, R3 ;  /* 0x00000003ff067819 */ /* 0x000fe20000011603 */
[----:B------:R-:W-:Y:S02]  /*4dd0*/  IMAD.MOV.U32 R30, RZ, RZ, R69 ;  /* 0x000000ffff1e7224 */ /* 0x000fe400078e0045 */
[----:B------:R-:W-:Y:S02]  /*4de0*/  IMAD R2, R2, 0x80, R0 ;  /* 0x0000008002027824 */ /* 0x000fe400078e0200 */
[----:B------:R-:W-:Y:S01]  /*4df0*/  IMAD.SHL.U32 R0, R48, 0x1000, RZ ;  /* 0x0000100030007824 */ /* 0x000fe200078e00ff */
[----:B------:R-:W-:Y:S01]  /*4e00*/  SHF.R.U32.HI R48, RZ, 0x7, R48 ;  /* 0x00000007ff307819 */ /* 0x000fe20000011630 */
[----:B------:R-:W-:Y:S01]  /*4e10*/  IMAD.MOV.U32 R31, RZ, RZ, R33 ;  /* 0x000000ffff1f7224 */ /* 0x000fe200078e0021 */
[----:B------:R-:W-:Y:S01]  /*4e20*/  LOP3.LUT R4, R2, 0x70, R4, 0x78, !PT ;  /* 0x0000007002047812 */ /* 0x000fe200078e7804 */
[----:B------:R-:W-:Y:S01]  /*4e30*/  IMAD.MOV.U32 R47, RZ, RZ, R34 ;  /* 0x000000ffff2f7224 */ /* 0x000fe200078e0022 */
[----:B------:R-:W-:Y:S01]  /*4e40*/  LOP3.LUT R2, R0, 0x18000, RZ, 0xc0, !PT ;  /* 0x0001800000027812 */ /* 0x000fe200078ec0ff */
[----:B------:R-:W-:Y:S01]  /*4e50*/  IMAD.MOV.U32 R57, RZ, RZ, R95 ;  /* 0x000000ffff397224 */ /* 0x000fe200078e005f */
[----:B------:R-:W-:Y:S01]  /*4e60*/  LOP3.LUT R0, R6, 0x18ff0, R5, 0x78, !PT ;  /* 0x00018ff006007812 */ /* 0x000fe200078e7805 */
[----:B------:R-:W-:Y:S01]  /*4e70*/  IMAD.MOV.U32 R5, RZ, RZ, R92 ;  /* 0x000000ffff057224 */ /* 0x000fe200078e005c */
[----:B------:R-:W-:Y:S01]  /*4e80*/  IADD3 R2, R3, R2, R4 ;  /* 0x0000000203027210 */ /* 0x000fe20007ffe004 */
[----:B------:R-:W-:Y:S01]  /*4e90*/  BAR.SYNC.DEFER_BLOCKING 0x0 ;  /* 0x0000000000007b1d */ /* 0x000fe20000010000 */
[----:B------:R-:W-:-:S02]  /*4ea0*/  IMAD.MOV.U32 R4, RZ, RZ, R28 ;  /* 0x000000ffff047224 */ /* 0x000fc400078e001c */
[----:B------:R-:W-:Y:S02]  /*4eb0*/  IMAD.MOV.U32 R6, RZ, RZ, R64 ;  /* 0x000000ffff067224 */ /* 0x000fe400078e0040 */
[----:B------:R-:W-:Y:S02]  /*4ec0*/  IMAD.MOV.U32 R28, RZ, RZ, R37 ;  /* 0x000000ffff1c7224 */ /* 0x000fe400078e0025 */
[----:B------:R-:W-:Y:S02]  /*4ed0*/  IMAD.MOV.U32 R58, RZ, RZ, R67 ;  /* 0x000000ffff3a7224 */ /* 0x000fe400078e0043 */
[----:B------:R-:W-:Y:S02]  /*4ee0*/  IMAD.MOV.U32 R44, RZ, RZ, R38 ;  /* 0x000000ffff2c7224 */ /* 0x000fe400078e0026 */
[----:B------:R-:W-:Y:S02]  /*4ef0*/  IMAD.MOV.U32 R45, RZ, RZ, R90 ;  /* 0x000000ffff2d7224 */ /* 0x000fe400078e005a */
[----:B------:R-:W-:-:S02]  /*4f00*/  IMAD.MOV.U32 R46, RZ, RZ, R70 ;  /* 0x000000ffff2e7224 */ /* 0x000fc400078e0046 */
[----:B------:R-:W-:Y:S02]  /*4f10*/  IMAD.MOV.U32 R33, RZ, RZ, R91 ;  /* 0x000000ffff217224 */ /* 0x000fe400078e005b */
[----:B------:R-:W-:Y:S01]  /*4f20*/  IMAD.MOV.U32 R34, RZ, RZ, R71 ;  /* 0x000000ffff227224 */ /* 0x000fe200078e0047 */
[----:B------:R1:W-:Y:S04]  /*4f30*/  STS.128 [R2], R4 ;  /* 0x0000000402007388 */ /* 0x0003e80000000c00 */
[----:B------:R2:W-:Y:S04]  /*4f40*/  STS.128 [R2+0x800], R8 ;  /* 0x0008000802007388 */ /* 0x0005e80000000c00 */
[----:B------:R3:W-:Y:S04]  /*4f50*/  STS.128 [R2+0x80], R12 ;  /* 0x0000800c02007388 */ /* 0x0007e80000000c00 */
[----:B------:R4:W-:Y:S01]  /*4f60*/  STS.128 [R2+0xa00], R28 ;  /* 0x000a001c02007388 */ /* 0x0009e20000000c00 */
[----:B-1----:R-:W-:-:S03]  /*4f70*/  IMAD.MOV.U32 R4, RZ, RZ, R36 ;  /* 0x000000ffff047224 */ /* 0x002fc600078e0024 */
[----:B------:R-:W-:Y:S01]  /*4f80*/  STS.128 [R2+0x880], R56 ;  /* 0x0008803802007388 */ /* 0x000fe20000000c00 */
[----:B------:R-:W-:Y:S02]  /*4f90*/  IMAD.MOV.U32 R5, RZ, RZ, R88 ;  /* 0x000000ffff057224 */ /* 0x000fe400078e0058 */
[----:B------:R-:W-:Y:S01]  /*4fa0*/  IMAD.MOV.U32 R6, RZ, RZ, R68 ;  /* 0x000000ffff067224 */ /* 0x000fe200078e0044 */
[----:B------:R-:W-:Y:S01]  /*4fb0*/  STS.128 [R2+0x280], R44 ;  /* 0x0002802c02007388 */ /* 0x000fe20000000c00 */
[----:B------:R-:W-:Y:S02]  /*4fc0*/  IMAD.MOV.U32 R7, RZ, RZ, R32 ;  /* 0x000000ffff077224 */ /* 0x000fe400078e0020 */
[----:B--2---:R-:W-:Y:S02]  /*4fd0*/  IMAD.MOV.U32 R8, RZ, RZ, R16 ;  /* 0x000000ffff087224 */ /* 0x004fe400078e0010 */
[----:B---3--:R-:W-:Y:S01]  /*4fe0*/  IMAD.MOV.U32 R12, RZ, RZ, R18 ;  /* 0x000000ffff0c7224 */ /* 0x008fe200078e0012 */
[----:B------:R1:W-:Y:S01]  /*4ff0*/  STS.128 [R2+0x200], R4 ;  /* 0x0002000402007388 */ /* 0x0003e20000000c00 */
[----:B------:R-:W-:-:S02]  /*5000*/  IMAD.MOV.U32 R16, RZ, RZ, R19 ;  /* 0x000000ffff107224 */ /* 0x000fc400078e0013 */
[----:B------:R-:W-:Y:S02]  /*5010*/  IMAD.MOV.U32 R18, RZ, RZ, R75 ;  /* 0x000000ffff127224 */ /* 0x000fe400078e004b */
[----:B------:R-:W-:Y:S02]  /*5020*/  IMAD.MOV.U32 R19, RZ, RZ, R43 ;  /* 0x000000ffff137224 */ /* 0x000fe400078e002b */
[----:B------:R-:W-:Y:S02]  /*5030*/  IMAD.MOV.U32 R9, RZ, RZ, R84 ;  /* 0x000000ffff097224 */ /* 0x000fe400078e0054 */
[----:B------:R-:W-:Y:S02]  /*5040*/  IMAD.MOV.U32 R10, RZ, RZ, R72 ;  /* 0x000000ffff0a7224 */ /* 0x000fe400078e0048 */
[----:B------:R-:W-:Y:S02]  /*5050*/  IMAD.MOV.U32 R11, RZ, RZ, R40 ;  /* 0x000000ffff0b7224 */ /* 0x000fe400078e0028 */
[----:B----4-:R-:W-:-:S02]  /*5060*/  IMAD.MOV.U32 R31, RZ, RZ, R20 ;  /* 0x000000ffff1f7224 */ /* 0x010fc400078e0014 */
[----:B------:R-:W-:Y:S01]  /*5070*/  IMAD.MOV.U32 R32, RZ, RZ, R39 ;  /* 0x000000ffff207224 */ /* 0x000fe200078e0027 */
[----:B------:R2:W-:Y:S01]  /*5080*/  STS.128 [R2+0x400], R8 ;  /* 0x0004000802007388 */ /* 0x0005e20000000c00 */
[----:B-1----:R-:W-:Y:S02]  /*5090*/  IMAD.MOV.U32 R4, RZ, RZ, R17 ;  /* 0x000000ffff047224 */ /* 0x002fe400078e0011 */
[----:B------:R-:W-:Y:S01]  /*50a0*/  IMAD.MOV.U32 R17, RZ, RZ, R87 ;  /* 0x000000ffff117224 */ /* 0x000fe200078e0057 */
[----:B------:R-:W-:Y:S01]  /*50b0*/  STS.128 [R2+0xa80], R32 ;  /* 0x000a802002007388 */ /* 0x000fe20000000c00 */
[----:B------:R-:W-:Y:S02]  /*50c0*/  IMAD.MOV.U32 R5, RZ, RZ, R85 ;  /* 0x000000ffff057224 */ /* 0x000fe400078e0055 */
[----:B------:R-:W-:Y:S01]  /*50d0*/  IMAD.MOV.U32 R6, RZ, RZ, R73 ;  /* 0x000000ffff067224 */ /* 0x000fe200078e0049 */
[----:B------:R1:W-:Y:S01]  /*50e0*/  STS.128 [R2+0xc80], R16 ;  /* 0x000c801002007388 */ /* 0x0003e20000000c00 */
[----:B------:R-:W-:-:S02]  /*50f0*/  IMAD.MOV.U32 R7, RZ, RZ, R41 ;  /* 0x000000ffff077224 */ /* 0x000fc400078e0029 */
[----:B------:R-:W-:Y:S02]  /*5100*/  IMAD.MOV.U32 R13, RZ, RZ, R86 ;  /* 0x000000ffff0d7224 */ /* 0x000fe400078e0056 */
[----:B------:R-:W-:Y:S01]  /*5110*/  IMAD.MOV.U32 R14, RZ, RZ, R74 ;  /* 0x000000ffff0e7224 */ /* 0x000fe200078e004a */
[----:B------:R3:W-:Y:S01]  /*5120*/  STS.128 [R2+0xc00], R4 ;  /* 0x000c000402007388 */ /* 0x0007e20000000c00 */
[----:B------:R-:W-:Y:S02]  /*5130*/  IMAD.MOV.U32 R15, RZ, RZ, R42 ;  /* 0x000000ffff0f7224 */ /* 0x000fe400078e002a */
[----:B--2---:R-:W-:Y:S02]  /*5140*/  IMAD.MOV.U32 R11, RZ, RZ, R21 ;  /* 0x000000ffff0b7224 */ /* 0x004fe400078e0015 */
[----:B------:R-:W-:Y:S01]  /*5150*/  IMAD.MOV.U32 R28, RZ, RZ, R24 ;  /* 0x000000ffff1c7224 */ /* 0x000fe200078e0018 */
[----:B------:R-:W-:Y:S01]  /*5160*/  STS.128 [R2+0x480], R12 ;  /* 0x0004800c02007388 */ /* 0x000fe20000000c00 */
[----:B------:R-:W-:-:S02]  /*5170*/  IMAD.MOV.U32 R29, RZ, RZ, R80 ;  /* 0x000000ffff1d7224 */ /* 0x000fc400078e0050 */
[----:B------:R-:W-:Y:S01]  /*5180*/  IMAD.MOV.U32 R30, RZ, RZ, R60 ;  /* 0x000000ffff1e7224 */ /* 0x000fe200078e003c */
[----:B-1----:R-:W2:Y:S01]  /*5190*/  LDL.LU R16, [R1+0x94] ;  /* 0x0000940001107983 */ /* 0x002ea20000300800 */
[----:B------:R-:W-:Y:S02]  /*51a0*/  IMAD.MOV.U32 R8, RZ, RZ, R25 ;  /* 0x000000ffff087224 */ /* 0x000fe400078e0019 */
[----:B------:R-:W-:Y:S01]  /*51b0*/  IMAD.MOV.U32 R9, RZ, RZ, R81 ;  /* 0x000000ffff097224 */ /* 0x000fe200078e0051 */
[----:B------:R-:W-:Y:S01]  /*51c0*/  STS.128 [R2+0x600], R28 ;  /* 0x0006001c02007388 */ /* 0x000fe20000000c00 */
[----:B------:R-:W-:Y:S02]  /*51d0*/  IMAD.MOV.U32 R10, RZ, RZ, R61 ;  /* 0x000000ffff0a7224 */ /* 0x000fe400078e003d */
[----:B---3--:R-:W-:Y:S02]  /*51e0*/  IMAD.MOV.U32 R7, RZ, RZ, R22 ;  /* 0x000000ffff077224 */ /* 0x008fe400078e0016 */
[----:B------:R-:W-:Y:S01]  /*51f0*/  IMAD.MOV.U32 R4, RZ, RZ, R26 ;  /* 0x000000ffff047224 */ /* 0x000fe200078e001a */
[----:B------:R-:W-:Y:S01]  /*5200*/  STS.128 [R2+0xe00], R8 ;  /* 0x000e000802007388 */ /* 0x000fe20000000c00 */
[----:B------:R-:W-:-:S02]  /*5210*/  IMAD.MOV.U32 R5, RZ, RZ, R82 ;  /* 0x000000ffff057224 */ /* 0x000fc400078e0052 */
[----:B------:R-:W-:Y:S02]  /*5220*/  IMAD.MOV.U32 R6, RZ, RZ, R62 ;  /* 0x000000ffff067224 */ /* 0x000fe400078e003e */
[----:B------:R-:W-:Y:S02]  /*5230*/  IMAD.MOV.U32 R20, RZ, RZ, R27 ;  /* 0x000000ffff147224 */ /* 0x000fe400078e001b */
[----:B------:R-:W-:Y:S02]  /*5240*/  IMAD.MOV.U32 R21, RZ, RZ, R83 ;  /* 0x000000ffff157224 */ /* 0x000fe400078e0053 */
[----:B------:R-:W-:Y:S01]  /*5250*/  IMAD.MOV.U32 R22, RZ, RZ, R63 ;  /* 0x000000ffff167224 */ /* 0x000fe200078e003f */
[----:B------:R-:W-:Y:S04]  /*5260*/  STS.128 [R2+0x680], R4 ;  /* 0x0006800402007388 */ /* 0x000fe80000000c00 */
[----:B------:R1:W-:Y:S04]  /*5270*/  STS.128 [R2+0xe80], R20 ;  /* 0x000e801402007388 */ /* 0x0003e80000000c00 */
[----:B------:R-:W-:Y:S01]  /*5280*/  BAR.SYNC.DEFER_BLOCKING 0x0 ;  /* 0x0000000000007b1d */ /* 0x000fe20000010000 */
[----:B------:R-:W-:-:S02]  /*5290*/  LOP3.LUT R78, R0, 0x40, RZ, 0x3c, !PT ;  /* 0x00000040004e7812 */ /* 0x000fc400078e3cff */
[----:B------:R-:W-:-:S03]  /*52a0*/  SGXT.U32 R48, R48, 0x2 ;  /* 0x000000023030781a */ /* 0x000fc60000000000 */
[----:B------:R-:W3:Y:S04]  /*52b0*/  LDS.128 R28, [R0] ;  /* 0x00000000001c7984 */ /* 0x000ee80000000c00 */
[----:B------:R-:W4:Y:S04]  /*52c0*/  LDS.128 R24, [R78] ;  /* 0x000000004e187984 */ /* 0x000f280000000c00 */
[----:B------:R-:W5:Y:S01]  /*52d0*/  LDS.128 R20, [R0+0x1000] ;  /* 0x0010000000147984 */ /* 0x000f620000000c00 */
[C---:B------:R-:W-:Y:S02]  /*52e0*/  LOP3.LUT R58, R114.reuse, R48, RZ, 0xfc, !PT ;  /* 0x00000030723a7212 */ /* 0x040fe400078efcff */
[C-C-:B------:R-:W-:Y:S01]  /*52f0*/  LOP3.LUT R37, R114.reuse, 0x4, R48.reuse, 0xfe, !PT ;  /* 0x0000000472257812 */ /* 0x140fe200078efe30 */
[----:B------:R-:W-:Y:S01]  /*5300*/  LDS.128 R32, [R0+0x2000] ;  /* 0x0020000000207984 */ /* 0x000fe20000000c00 */
[----:B------:R-:W-:-:S03]  /*5310*/  LOP3.LUT R42, R114, 0x8, R48, 0xfe, !PT ;  /* 0x00000008722a7812 */ /* 0x000fc600078efe30 */
[----:B------:R-:W-:Y:S01]  /*5320*/  IMAD R43, R37, c[0x0][0x198], RZ ;  /* 0x00006600252b7a24 */ /* 0x000fe200078e02ff */
[C-C-:B------:R-:W-:Y:S01]  /*5330*/  LOP3.LUT R41, R114.reuse, 0xc, R48.reuse, 0xfe, !PT ;  /* 0x0000000c72297812 */ /* 0x140fe200078efe30 */
[----:B------:R-:W-:Y:S01]  /*5340*/  LDS.128 R44, [R0+0x3000] ;  /* 0x00300000002c7984 */ /* 0x000fe20000000c00 */
[C-C-:B------:R-:W-:Y:S02]  /*5350*/  LOP3.LUT R40, R114.reuse, 0x10, R48.reuse, 0xfe, !PT ;  /* 0x0000001072287812 */ /* 0x140fe400078efe30 */
[C-C-:B------:R-:W-:Y:S01]  /*5360*/  LOP3.LUT R53, R114.reuse, 0x14, R48.reuse, 0xfe, !PT ;  /* 0x0000001472357812 */ /* 0x140fe200078efe30 */
[----:B------:R-:W-:Y:S01]  /*5370*/  LDS.128 R68, [R78+0x4000] ;  /* 0x004000004e447984 */ /* 0x000fe20000000c00 */
[C-C-:B------:R-:W-:Y:S02]  /*5380*/  LOP3.LUT R60, R114.reuse, 0x18, R48.reuse, 0xfe, !PT ;  /* 0x00000018723c7812 */ /* 0x140fe400078efe30 */
[C-C-:B------:R-:W-:Y:S01]  /*5390*/  LOP3.LUT R59, R114.reuse, 0x1c, R48.reuse, 0xfe, !PT ;  /* 0x0000001c723b7812 */ /* 0x140fe200078efe30 */
[----:B------:R-:W-:Y:S01]  /*53a0*/  LDS.128 R64, [R0+0x5000] ;  /* 0x0050000000407984 */ /* 0x000fe20000000c00 */
[----:B------:R-:W-:-:S02]  /*53b0*/  LOP3.LUT R39, R114, 0x20, R48, 0xfe, !PT ;  /* 0x0000002072277812 */ /* 0x000fc400078efe30 */
[C-C-:B------:R-:W-:Y:S02]  /*53c0*/  LOP3.LUT R56, R114.reuse, 0x24, R48.reuse, 0xfe, !PT ;  /* 0x0000002472387812 */ /* 0x140fe400078efe30 */
[C-C-:B------:R-:W-:Y:S02]  /*53d0*/  LOP3.LUT R57, R114.reuse, 0x28, R48.reuse, 0xfe, !PT ;  /* 0x0000002872397812 */ /* 0x140fe400078efe30 */
[C-C-:B------:R-:W-:Y:S02]  /*53e0*/  LOP3.LUT R75, R114.reuse, 0x2c, R48.reuse, 0xfe, !PT ;  /* 0x0000002c724b7812 */ /* 0x140fe400078efe30 */
[C-C-:B------:R-:W-:Y:S02]  /*53f0*/  LOP3.LUT R74, R114.reuse, 0x30, R48.reuse, 0xfe, !PT ;  /* 0x00000030724a7812 */ /* 0x140fe400078efe30 */
[C-C-:B------:R-:W-:Y:S02]  /*5400*/  LOP3.LUT R79, R114.reuse, 0x34, R48.reuse, 0xfe, !PT ;  /* 0x00000034724f7812 */ /* 0x140fe400078efe30 */
        /* <DEDUP_REMOVED lines=8> */
[C-C-:B-1----:R-:W-:Y:S02]  /*5490*/  LOP3.LUT R2, R114.reuse, 0x58, R48.reuse, 0xfe, !PT ;  /* 0x0000005872027812 */ /* 0x142fe400078efe30 */
        /* <DEDUP_REMOVED lines=40> */
[----:B------:R-:W-:Y:S02]  /*5720*/  LOP3.LUT R114, R114, 0xfc, R48, 0xfe, !PT ;  /* 0x000000fc72727812 */ /* 0x000fe400078efe30 */
[----:B------:R-:W-:Y:S01]  /*5730*/  LDS.128 R48, [R78+0x2000] ;  /* 0x002000004e307984 */ /* 0x000fe20000000c00 */
[----:B------:R-:W-:Y:S02]  /*5740*/  IMAD R55, R41, c[0x0][0x198], RZ ;  /* 0x0000660029377a24 */ /* 0x000fe400078e02ff */
[----:B------:R-:W-:Y:S01]  /*5750*/  IMAD R61, R40, c[0x0][0x198], RZ ;  /* 0x00006600283d7a24 */ /* 0x000fe200078e02ff */
[C---:B--2---:R-:W-:Y:S01]  /*5760*/  ISETP.GE.AND P0, PT, R16.reuse, c[0x0][0x178], PT ;  /* 0x00005e0010007a0c */ /* 0x044fe20003f06270 */
[----:B------:R-:W-:Y:S02]  /*5770*/  IMAD R100, R16, c[0x0][0x194], RZ ;  /* 0x0000650010647a24 */ /* 0x000fe400078e02ff */
[----:B------:R-:W1:Y:S01]  /*5780*/  LDS.128 R16, [R78+0x1000] ;  /* 0x001000004e107984 */ /* 0x000e620000000c00 */
[C---:B------:R-:W-:Y:S01]  /*5790*/  ISETP.LT.AND P1, PT, R58.reuse, c[0x0][0x17c], !P0 ;  /* 0x00005f003a007a0c */ /* 0x040fe20004721270 */
[----:B------:R-:W-:Y:S01]  /*57a0*/  IMAD R58, R58, c[0x0][0x198], RZ ;  /* 0x000066003a3a7a24 */ /* 0x000fe200078e02ff */
[----:B------:R-:W-:-:S04]  /*57b0*/  LEA R99, P2, R100, c[0x0][0x170], 0x2 ;  /* 0x00005c0064637a11 */ /* 0x000fc800078410ff */
[----:B------:R-:W-:Y:S02]  /*57c0*/  LEA.HI.X.SX32 R100, R100, c[0x0][0x174], 0x2, P2 ;  /* 0x00005d0064647a11 */ /* 0x000fe400010f16ff */
[CC--:B------:R-:W-:Y:S02]  /*57d0*/  LEA R36, P3, R58.reuse, R99.reuse, 0x2 ;  /* 0x000000633a247211 */ /* 0x0c0fe400078610ff */
[----:B------:R-:W-:Y:S02]  /*57e0*/  ISETP.LT.AND P2, PT, R37, c[0x0][0x17c], !P0 ;  /* 0x00005f0025007a0c */ /* 0x000fe40004741270 */
[-C--:B------:R-:W-:Y:S02]  /*57f0*/  LEA.HI.X.SX32 R37, R58, R100.reuse, 0x2, P3 ;  /* 0x000000643a257211 */ /* 0x080fe400018f16ff */
[----:B------:R-:W-:Y:S02]  /*5800*/  LEA R38, P4, R43, R99, 0x2 ;  /* 0x000000632b267211 */ /* 0x000fe400078810ff */
[C---:B------:R-:W-:Y:S01]  /*5810*/  ISETP.LT.AND P3, PT, R42.reuse, c[0x0][0x17c], !P0 ;  /* 0x00005f002a007a0c */ /* 0x040fe20004761270 */
[----:B------:R-:W-:Y:S01]  /*5820*/  IMAD R42, R42, c[0x0][0x198], RZ ;  /* 0x000066002a2a7a24 */ /* 0x000fe200078e02ff */
[----:B------:R-:W-:Y:S01]  /*5830*/  ISETP.LT.AND P6, PT, R39, c[0x0][0x17c], !P0 ;  /* 0x00005f0027007a0c */ /* 0x000fe200047c1270 */
[----:B---3--:R2:W-:Y:S01]  /*5840*/  @P1 STG.E [R36.64], R28 ;  /* 0x0000001c24001986 */ /* 0x0085e2000c101906 */
[----:B------:R-:W-:-:S02]  /*5850*/  LEA.HI.X.SX32 R39, R43, R100, 0x2, P4 ;  /* 0x000000642b277211 */ /* 0x000fc400020f16ff */
[----:B------:R-:W-:-:S03]  /*5860*/  ISETP.LT.AND P1, PT, R41, c[0x0][0x17c], !P0 ;  /* 0x00005f0029007a0c */ /* 0x000fc60004721270 */
[----:B----4-:R-:W-:Y:S01]  /*5870*/  @P2 STG.E [R38.64], R24 ;  /* 0x0000001826002986 */ /* 0x010fe2000c101906 */
[----:B------:R-:W-:Y:S02]  /*5880*/  ISETP.LT.AND P2, PT, R40, c[0x0][0x17c], !P0 ;  /* 0x00005f0028007a0c */ /* 0x000fe40004741270 */
[----:B--2---:R-:W-:-:S04]  /*5890*/  LEA R36, P4, R42, R99, 0x2 ;  /* 0x000000632a247211 */ /* 0x004fc800078810ff */
[----:B------:R-:W-:Y:S02]  /*58a0*/  LEA.HI.X.SX32 R37, R42, R100, 0x2, P4 ;  /* 0x000000642a257211 */ /* 0x000fe400020f16ff */
[----:B------:R-:W2:Y:S01]  /*58b0*/  LDS.128 R40, [R78+0x3000] ;  /* 0x003000004e287984 */ /* 0x000ea20000000c00 */
[----:B------:R-:W-:-:S03]  /*58c0*/  LEA R54, P4, R55, R99, 0x2 ;  /* 0x0000006337367211 */ /* 0x000fc600078810ff */
[----:B-----5:R-:W-:Y:S01]  /*58d0*/  @P3 STG.E [R36.64], R20 ;  /* 0x0000001424003986 */ /* 0x020fe2000c101906 */
[----:B------:R-:W-:-:S03]  /*58e0*/  LEA.HI.X.SX32 R55, R55, R100, 0x2, P4 ;  /* 0x0000006437377211 */ /* 0x000fc600020f16ff */
[----:B------:R-:W3:Y:S01]  /*58f0*/  LDS.128 R36, [R0+0x4000] ;  /* 0x0040000000247984 */ /* 0x000ee20000000c00 */
[-C--:B------:R-:W-:Y:S01]  /*5900*/  LEA R52, P5, R61, R99.reuse, 0x2 ;  /* 0x000000633d347211 */ /* 0x080fe200078a10ff */
[C---:B------:R-:W-:Y:S01]  /*5910*/  IMAD R28, R53.reuse, c[0x0][0x198], RZ ;  /* 0x00006600351c7a24 */ /* 0x040fe200078e02ff */
[----:B------:R-:W-:Y:S01]  /*5920*/  ISETP.LT.AND P3, PT, R53, c[0x0][0x17c], !P0 ;  /* 0x00005f0035007a0c */ /* 0x000fe20004761270 */
[----:B-1----:R1:W-:Y:S01]  /*5930*/  @P1 STG.E [R54.64], R16 ;  /* 0x0000001036001986 */ /* 0x0023e2000c101906 */
[----:B------:R-:W-:Y:S02]  /*5940*/  LEA.HI.X.SX32 R53, R61, R100, 0x2, P5 ;  /* 0x000000643d357211 */ /* 0x000fe400028f16ff */
[C---:B------:R-:W-:Y:S01]  /*5950*/  ISETP.LT.AND P1, PT, R60.reuse, c[0x0][0x17c], !P0 ;  /* 0x00005f003c007a0c */ /* 0x040fe20004721270 */
[----:B------:R-:W-:Y:S01]  /*5960*/  IMAD R60, R60, c[0x0][0x198], RZ ;  /* 0x000066003c3c7a24 */ /* 0x000fe200078e02ff */
[C---:B------:R-:W-:Y:S01]  /*5970*/  ISETP.LT.AND P5, PT, R59.reuse, c[0x0][0x17c], !P0 ;  /* 0x00005f003b007a0c */ /* 0x040fe200047a1270 */
[----:B------:R4:W-:Y:S01]  /*5980*/  @P2 STG.E [R52.64], R32 ;  /* 0x0000002034002986 */ /* 0x0009e2000c101906 */
[----:B------:R-:W-:Y:S01]  /*5990*/  IMAD R59, R59, c[0x0][0x198], RZ ;  /* 0x000066003b3b7a24 */ /* 0x000fe200078e02ff */
[----:B-1----:R-:W-:-:S04]  /*59a0*/  LEA R54, P4, R28, R99, 0x2 ;  /* 0x000000631c367211 */ /* 0x002fc800078810ff */
[-C--:B------:R-:W-:Y:S02]  /*59b0*/  LEA.HI.X.SX32 R55, R28, R100.reuse, 0x2, P4 ;  /* 0x000000641c377211 */ /* 0x080fe400020f16ff */
[CC--:B----4-:R-:W-:Y:S01]  /*59c0*/  LEA R52, P4, R60.reuse, R99.reuse, 0x2 ;  /* 0x000000633c347211 */ /* 0x0d0fe200078810ff */
[----:B------:R-:W-:Y:S01]  /*59d0*/  IMAD.MOV.U32 R16, RZ, RZ, c[0x0][0x198] ;  /* 0x00006600ff107624 */ /* 0x000fe200078e00ff */
[C---:B------:R-:W-:Y:S02]  /*59e0*/  LEA R72, P2, R59.reuse, R99, 0x2 ;  /* 0x000000633b487211 */ /* 0x040fe400078410ff */
[-C--:B------:R-:W-:Y:S02]  /*59f0*/  LEA.HI.X.SX32 R53, R60, R100.reuse, 0x2, P4 ;  /* 0x000000643c357211 */ /* 0x080fe400020f16ff */
[----:B------:R-:W1:Y:S01]  /*5a00*/  LDS.128 R60, [R78+0x5000] ;  /* 0x005000004e3c7984 */ /* 0x000e620000000c00 */
[----:B------:R-:W-:Y:S01]  /*5a10*/  ISETP.LT.AND P4, PT, R56, c[0x0][0x17c], !P0 ;  /* 0x00005f0038007a0c */ /* 0x000fe20004781270 */
[----:B------:R-:W-:Y:S01]  /*5a20*/  IMAD R77, R16, 0x20, R58 ;  /* 0x00000020104d7824 */ /* 0x000fe200078e023a */
[----:B------:R-:W-:Y:S01]  /*5a30*/  LEA.HI.X.SX32 R73, R59, R100, 0x2, P2 ;  /* 0x000000643b497211 */ /* 0x000fe200010f16ff */
[----:B------:R-:W-:Y:S01]  /*5a40*/  @P3 STG.E [R54.64], R48 ;  /* 0x0000003036003986 */ /* 0x000fe2000c101906 */
[----:B------:R-:W-:-:S03]  /*5a50*/  ISETP.LT.AND P3, PT, R57, c[0x0][0x17c], !P0 ;  /* 0x00005f0039007a0c */ /* 0x000fc60004761270 */
[----:B------:R-:W4:Y:S01]  /*5a60*/  LDS.128 R56, [R0+0x6000] ;  /* 0x0060000000387984 */ /* 0x000f220000000c00 */
[----:B------:R-:W-:-:S03]  /*5a70*/  IMAD R95, R16, 0x4, R77 ;  /* 0x00000004105f7824 */ /* 0x000fc600078e024d */
[----:B------:R-:W-:Y:S01]  /*5a80*/  @P1 STG.E [R52.64], R44 ;  /* 0x0000002c34001986 */ /* 0x000fe2000c101906 */
[----:B------:R-:W-:-:S03]  /*5a90*/  LEA R76, P1, R77, R99, 0x2 ;  /* 0x000000634d4c7211 */ /* 0x000fc600078210ff */
[----:B------:R-:W5:Y:S01]  /*5aa0*/  LDS.128 R52, [R78+0x6000] ;  /* 0x006000004e347984 */ /* 0x000f620000000c00 */
[-C--:B------:R-:W-:Y:S02]  /*5ab0*/  LEA.HI.X.SX32 R77, R77, R100.reuse, 0x2, P1 ;  /* 0x000000644d4d7211 */ /* 0x080fe400008f16ff */
[----:B------:R-:W-:Y:S01]  /*5ac0*/  ISETP.LT.AND P2, PT, R75, c[0x0][0x17c], !P0 ;  /* 0x00005f004b007a0c */ /* 0x000fe20004741270 */
[----:B--2---:R-:W-:Y:S01]  /*5ad0*/  @P5 STG.E [R72.64], R40 ;  /* 0x0000002848005986 */ /* 0x004fe2000c101906 */
[----:B------:R-:W-:Y:S02]  /*5ae0*/  ISETP.LT.AND P1, PT, R74, c[0x0][0x17c], !P0 ;  /* 0x00005f004a007a0c */ /* 0x000fe40004721270 */
[C---:B------:R-:W-:Y:S01]  /*5af0*/  LEA R94, P5, R95.reuse, R99, 0x2 ;  /* 0x000000635f5e7211 */ /* 0x040fe200078a10ff */
[----:B------:R-:W2:Y:S01]  /*5b00*/  LDS.128 R72, [R0+0x7000] ;  /* 0x0070000000487984 */ /* 0x000ea20000000c00 */
[----:B------:R-:W-:Y:S02]  /*5b10*/  IMAD R97, R16, 0x4, R95 ;  /* 0x0000000410617824 */ /* 0x000fe400078e025f */
[----:B------:R-:W-:Y:S01]  /*5b20*/  LEA.HI.X.SX32 R95, R95, R100, 0x2, P5 ;  /* 0x000000645f5f7211 */ /* 0x000fe200028f16ff */
[----:B---3--:R-:W-:Y:S01]  /*5b30*/  @P6 STG.E [R76.64], R36 ;  /* 0x000000244c006986 */ /* 0x008fe2000c101906 */
[----:B------:R-:W-:-:S03]  /*5b40*/  ISETP.LT.AND P5, PT, R79, c[0x0][0x17c], !P0 ;  /* 0x00005f004f007a0c */ /* 0x000fc600047a1270 */
[----:B------:R-:W3:Y:S01]  /*5b50*/  LDS.128 R76, [R78+0x7000] ;  /* 0x007000004e4c7984 */ /* 0x000ee20000000c00 */
[C---:B------:R-:W-:Y:S01]  /*5b60*/  LEA R96, P6, R97.reuse, R99, 0x2 ;  /* 0x0000006361607211 */ /* 0x040fe200078c10ff */
[C---:B------:R-:W-:Y:S02]  /*5b70*/  IMAD R123, R16.reuse, 0x4, R97 ;  /* 0x00000004107b7824 */ /* 0x040fe400078e0261 */
[----:B------:R1:W-:Y:S01]  /*5b80*/  @P4 STG.E [R94.64], R68 ;  /* 0x000000445e004986 */ /* 0x0003e2000c101906 */
[----:B------:R-:W-:Y:S02]  /*5b90*/  LEA.HI.X.SX32 R97, R97, R100, 0x2, P6 ;  /* 0x0000006461617211 */ /* 0x000fe400030f16ff */
[----:B------:R-:W-:Y:S01]  /*5ba0*/  ISETP.LT.AND P4, PT, R109, c[0x0][0x17c], !P0 ;  /* 0x00005f006d007a0c */ /* 0x000fe20004781270 */
[----:B------:R-:W-:Y:S02]  /*5bb0*/  IMAD R109, R16, 0x4, R123 ;  /* 0x00000004106d7824 */ /* 0x000fe400078e027b */
[----:B------:R4:W-:Y:S01]  /*5bc0*/  @P3 STG.E [R96.64], R64 ;  /* 0x0000004060003986 */ /* 0x0009e2000c101906 */
[----:B------:R-:W-:-:S02]  /*5bd0*/  ISETP.LT.AND P3, PT, R107, c[0x0][0x17c], !P0 ;  /* 0x00005f006b007a0c */ /* 0x000fc40004761270 */
[----:B-1----:R-:W-:Y:S01]  /*5be0*/  LEA R94, P6, R123, R99, 0x2 ;  /* 0x000000637b5e7211 */ /* 0x002fe200078c10ff */
[----:B------:R-:W-:-:S03]  /*5bf0*/  IMAD R107, R16, 0x4, R109 ;  /* 0x00000004106b7824 */ /* 0x000fc600078e026d */
[----:B------:R-:W-:Y:S02]  /*5c00*/  LEA.HI.X.SX32 R95, R123, R100, 0x2, P6 ;  /* 0x000000647b5f7211 */ /* 0x000fe400030f16ff */
[----:B----4-:R-:W-:-:S03]  /*5c10*/  LEA R96, P6, R109, R99, 0x2 ;  /* 0x000000636d607211 */ /* 0x010fc600078c10ff */
[----:B------:R1:W-:Y:S01]  /*5c20*/  @P2 STG.E [R94.64], R60 ;  /* 0x0000003c5e002986 */ /* 0x0003e2000c101906 */
[----:B------:R-:W-:Y:S01]  /*5c30*/  LEA.HI.X.SX32 R97, R109, R100, 0x2, P6 ;  /* 0x000000646d617211 */ /* 0x000fe200030f16ff */
[----:B------:R-:W-:-:S04]  /*5c40*/  IMAD R109, R16, 0x4, R107 ;  /* 0x00000004106d7824 */ /* 0x000fc800078e026b */
[----:B------:R4:W-:Y:S01]  /*5c50*/  @P1 STG.E [R96.64], R56 ;  /* 0x0000003860001986 */ /* 0x0009e2000c101906 */
[----:B------:R-:W-:Y:S02]  /*5c60*/  ISETP.LT.AND P1, PT, R105, c[0x0][0x17c], !P0 ;  /* 0x00005f0069007a0c */ /* 0x000fe40004721270 */
[----:B-1----:R-:W-:Y:S01]  /*5c70*/  LEA R94, P6, R107, R99, 0x2 ;  /* 0x000000636b5e7211 */ /* 0x002fe200078c10ff */
[----:B------:R-:W-:-:S03]  /*5c80*/  IMAD R105, R16, 0x4, R109 ;  /* 0x0000000410697824 */ /* 0x000fc600078e026d */
[-C--:B------:R-:W-:Y:S02]  /*5c90*/  LEA.HI.X.SX32 R95, R107, R100.reuse, 0x2, P6 ;  /* 0x000000646b5f7211 */ /* 0x080fe400030f16ff */
[C---:B----4-:R-:W-:Y:S01]  /*5ca0*/  LEA R96, P6, R109.reuse, R99, 0x2 ;  /* 0x000000636d607211 */ /* 0x050fe200078c10ff */
[----:B------:R-:W-:Y:S02]  /*5cb0*/  IMAD R107, R16, 0x4, R105 ;  /* 0x00000004106b7824 */ /* 0x000fe400078e0269 */
[----:B-----5:R1:W-:Y:S01]  /*5cc0*/  @P5 STG.E [R94.64], R52 ;  /* 0x000000345e005986 */ /* 0x0203e2000c101906 */
[----:B------:R-:W-:Y:S02]  /*5cd0*/  LEA.HI.X.SX32 R97, R109, R100, 0x2, P6 ;  /* 0x000000646d617211 */ /* 0x000fe400030f16ff */
[----:B------:R-:W-:-:S03]  /*5ce0*/  ISETP.LT.AND P2, PT, R106, c[0x0][0x17c], !P0 ;  /* 0x00005f006a007a0c */ /* 0x000fc60004741270 */
[----:B--2---:R2:W-:Y:S01]  /*5cf0*/  @P4 STG.E [R96.64], R72 ;  /* 0x0000004860004986 */ /* 0x0045e2000c101906 */
[----:B------:R-:W-:Y:S02]  /*5d00*/  ISETP.LT.AND P4, PT, R103, c[0x0][0x17c], !P0 ;  /* 0x00005f0067007a0c */ /* 0x000fe40004781270 */
[----:B-1----:R-:W-:Y:S01]  /*5d10*/  LEA R94, P6, R105, R99, 0x2 ;  /* 0x00000063695e7211 */ /* 0x002fe200078c10ff */
[----:B------:R-:W-:-:S03]  /*5d20*/  IMAD R103, R16, 0x4, R107 ;  /* 0x0000000410677824 */ /* 0x000fc600078e026b */
[-C--:B------:R-:W-:Y:S02]  /*5d30*/  LEA.HI.X.SX32 R95, R105, R100.reuse, 0x2, P6 ;  /* 0x00000064695f7211 */ /* 0x080fe400030f16ff */
[C---:B--2---:R-:W-:Y:S01]  /*5d40*/  LEA R96, P6, R107.reuse, R99, 0x2 ;  /* 0x000000636b607211 */ /* 0x044fe200078c10ff */
[----:B------:R-:W-:Y:S02]  /*5d50*/  IMAD R105, R16, 0x4, R103 ;  /* 0x0000000410697824 */ /* 0x000fe400078e0267 */
[----:B---3--:R1:W-:Y:S01]  /*5d60*/  @P3 STG.E [R94.64], R76 ;  /* 0x0000004c5e003986 */ /* 0x0083e2000c101906 */
[----:B------:R-:W-:Y:S02]  /*5d70*/  LEA.HI.X.SX32 R97, R107, R100, 0x2, P6 ;  /* 0x000000646b617211 */ /* 0x000fe400030f16ff */
[----:B------:R-:W-:-:S03]  /*5d80*/  ISETP.LT.AND P5, PT, R104, c[0x0][0x17c], !P0 ;  /* 0x00005f0068007a0c */ /* 0x000fc600047a1270 */
[----:B------:R2:W-:Y:S01]  /*5d90*/  @P2 STG.E [R96.64], R29 ;  /* 0x0000001d60002986 */ /* 0x0005e2000c101906 */
[----:B------:R-:W-:Y:S02]  /*5da0*/  ISETP.LT.AND P2, PT, R101, c[0x0][0x17c], !P0 ;  /* 0x00005f0065007a0c */ /* 0x000fe40004741270 */
[----:B-1----:R-:W-:Y:S01]  /*5db0*/  LEA R94, P6, R103, R99, 0x2 ;  /* 0x00000063675e7211 */ /* 0x002fe200078c10ff */
[----:B------:R-:W-:-:S03]  /*5dc0*/  IMAD R101, R16, 0x4, R105 ;  /* 0x0000000410657824 */ /* 0x000fc600078e0269 */
[-C--:B------:R-:W-:Y:S02]  /*5dd0*/  LEA.HI.X.SX32 R95, R103, R100.reuse, 0x2, P6 ;  /* 0x00000064675f7211 */ /* 0x080fe400030f16ff */
[CC--:B------:R-:W-:Y:S01]  /*5de0*/  LEA R28, P6, R105.reuse, R99.reuse, 0x2 ;  /* 0x00000063691c7211 */ /* 0x0c0fe200078c10ff */
[----:B------:R-:W-:Y:S01]  /*5df0*/  IMAD R103, R16, 0x4, R101 ;  /* 0x0000000410677824 */ /* 0x000fe200078e0265 */
[----:B------:R-:W-:Y:S02]  /*5e00*/  ISETP.LT.AND P3, PT, R102, c[0x0][0x17c], !P0 ;  /* 0x00005f0066007a0c */ /* 0x000fe40004761270 */
[----:B--2---:R-:W-:Y:S02]  /*5e10*/  LEA.HI.X.SX32 R29, R105, R100, 0x2, P6 ;  /* 0x00000064691d7211 */ /* 0x004fe400030f16ff */
[----:B------:R-:W-:Y:S01]  /*5e20*/  LEA R24, P6, R101, R99, 0x2 ;  /* 0x0000006365187211 */ /* 0x000fe200078c10ff */
[----:B------:R1:W-:Y:S01]  /*5e30*/  @P1 STG.E [R94.64], R25 ;  /* 0x000000195e001986 */ /* 0x0003e2000c101906 */
[----:B------:R-:W-:Y:S01]  /*5e40*/  ISETP.LT.AND P1, PT, R2, c[0x0][0x17c], !P0 ;  /* 0x00005f0002007a0c */ /* 0x000fe20004721270 */
[----:B------:R-:W-:-:S02]  /*5e50*/  IMAD R97, R16, 0x4, R103 ;  /* 0x0000000410617824 */ /* 0x000fc400078e0267 */
[----:B------:R2:W-:Y:S01]  /*5e60*/  @P5 STG.E [R28.64], R21 ;  /* 0x000000151c005986 */ /* 0x0005e2000c101906 */
[----:B------:R-:W-:Y:S02]  /*5e70*/  ISETP.LT.AND P5, PT, R3, c[0x0][0x17c], !P0 ;  /* 0x00005f0003007a0c */ /* 0x000fe400047a1270 */
[----:B-1----:R-:W-:Y:S02]  /*5e80*/  LEA.HI.X.SX32 R25, R101, R100, 0x2, P6 ;  /* 0x0000006465197211 */ /* 0x002fe400030f16ff */
[----:B------:R-:W-:Y:S01]  /*5e90*/  LEA R2, P6, R103, R99, 0x2 ;  /* 0x0000006367027211 */ /* 0x000fe200078c10ff */
[----:B------:R-:W-:-:S03]  /*5ea0*/  IMAD R95, R16, 0x4, R97 ;  /* 0x00000004105f7824 */ /* 0x000fc600078e0261 */
[-C--:B------:R-:W-:Y:S02]  /*5eb0*/  LEA.HI.X.SX32 R3, R103, R100.reuse, 0x2, P6 ;  /* 0x0000006467037211 */ /* 0x080fe400030f16ff */
[CC--:B------:R-:W-:Y:S01]  /*5ec0*/  LEA R20, P6, R97.reuse, R99.reuse, 0x2 ;  /* 0x0000006361147211 */ /* 0x0c0fe200078c10ff */
[----:B------:R-:W-:Y:S03]  /*5ed0*/  @P4 STG.E [R24.64], R17 ;  /* 0x0000001118004986 */ /* 0x000fe6000c101906 */
[----:B--2---:R-:W-:Y:S01]  /*5ee0*/  LEA.HI.X.SX32 R21, R97, R100, 0x2, P6 ;  /* 0x0000006461157211 */ /* 0x004fe200030f16ff */
[----:B------:R1:W-:Y:S01]  /*5ef0*/  @P3 STG.E [R2.64], R33 ;  /* 0x0000002102003986 */ /* 0x0003e2000c101906 */
[----:B------:R-:W-:Y:S01]  /*5f00*/  ISETP.LT.AND P3, PT, R5, c[0x0][0x17c], !P0 ;  /* 0x00005f0005007a0c */ /* 0x000fe20004761270 */
[----:B------:R-:W-:Y:S01]  /*5f10*/  IMAD R5, R16, 0x4, R95 ;  /* 0x0000000410057824 */ /* 0x000fe200078e025f */
[----:B------:R-:W-:Y:S01]  /*5f20*/  ISETP.LT.AND P4, PT, R4, c[0x0][0x17c], !P0 ;  /* 0x00005f0004007a0c */ /* 0x000fe20004781270 */
[----:B------:R-:W-:Y:S01]  /*5f30*/  @P2 STG.E [R20.64], R49 ;  /* 0x0000003114002986 */ /* 0x000fe2000c101906 */
[----:B-1----:R-:W-:Y:S01]  /*5f40*/  LEA R2, P6, R95, R99, 0x2 ;  /* 0x000000635f027211 */ /* 0x002fe200078c10ff */
[----:B------:R-:W-:-:S03]  /*5f50*/  IMAD R17, R16, 0x4, R5 ;  /* 0x0000000410117824 */ /* 0x000fc600078e0205 */
[----:B------:R-:W-:Y:S02]  /*5f60*/  LEA.HI.X.SX32 R3, R95, R100, 0x2, P6 ;  /* 0x000000645f037211 */ /* 0x000fe400030f16ff */
[----:B------:R-:W-:-:S03]  /*5f70*/  LEA R4, P6, R5, R99, 0x2 ;  /* 0x0000006305047211 */ /* 0x000fc600078c10ff */
[----:B------:R1:W-:Y:S01]  /*5f80*/  @P1 STG.E [R2.64], R45 ;  /* 0x0000002d02001986 */ /* 0x0003e2000c101906 */
[-C--:B------:R-:W-:Y:S02]  /*5f90*/  LEA.HI.X.SX32 R5, R5, R100.reuse, 0x2, P6 ;  /* 0x0000006405057211 */ /* 0x080fe400030f16ff */
[----:B------:R-:W-:Y:S01]  /*5fa0*/  ISETP.LT.AND P1, PT, R7, c[0x0][0x17c], !P0 ;  /* 0x00005f0007007a0c */ /* 0x000fe20004721270 */
[----:B------:R-:W-:Y:S02]  /*5fb0*/  IMAD R7, R16, 0x4, R17 ;  /* 0x0000000410077824 */ /* 0x000fe400078e0211 */
[----:B------:R2:W-:Y:S01]  /*5fc0*/  @P5 STG.E [R4.64], R41 ;  /* 0x0000002904005986 */ /* 0x0005e2000c101906 */
[CC--:B-1----:R-:W-:Y:S02]  /*5fd0*/  LEA R2, P6, R17.reuse, R99.reuse, 0x2 ;  /* 0x0000006311027211 */ /* 0x0c2fe400078c10ff */
[----:B------:R-:W-:Y:S02]  /*5fe0*/  ISETP.LT.AND P2, PT, R6, c[0x0][0x17c], !P0 ;  /* 0x00005f0006007a0c */ /* 0x000fe40004741270 */
[----:B------:R-:W-:Y:S01]  /*5ff0*/  LEA.HI.X.SX32 R3, R17, R100, 0x2, P6 ;  /* 0x0000006411037211 */ /* 0x000fe200030f16ff */
[----:B------:R-:W-:Y:S01]  /*6000*/  IMAD R17, R16, 0x4, R7 ;  /* 0x0000000410117824 */ /* 0x000fe200078e0207 */
[----:B--2---:R-:W-:-:S03]  /*6010*/  LEA R4, P6, R7, R99, 0x2 ;  /* 0x0000006307047211 */ /* 0x004fc600078c10ff */
[----:B------:R1:W-:Y:S01]  /*6020*/  @P4 STG.E [R2.64], R37 ;  /* 0x0000002502004986 */ /* 0x0003e2000c101906 */
[----:B------:R-:W-:Y:S01]  /*6030*/  LEA.HI.X.SX32 R5, R7, R100, 0x2, P6 ;  /* 0x0000006407057211 */ /* 0x000fe200030f16ff */
[----:B------:R-:W-:Y:S01]  /*6040*/  IMAD R7, R16, 0x4, R17 ;  /* 0x0000000410077824 */ /* 0x000fe200078e0211 */
[----:B------:R-:W-:-:S03]  /*6050*/  ISETP.LT.AND P4, PT, R9, c[0x0][0x17c], !P0 ;  /* 0x00005f0009007a0c */ /* 0x000fc60004781270 */
[----:B------:R-:W-:Y:S01]  /*6060*/  IMAD R9, R16, 0x4, R7 ;  /* 0x0000000410097824 */ /* 0x000fe200078e0207 */
[----:B-1----:R-:W-:-:S04]  /*6070*/  LEA R2, P6, R17, R99, 0x2 ;  /* 0x0000006311027211 */ /* 0x002fc800078c10ff */
[-C--:B------:R-:W-:Y:S02]  /*6080*/  LEA.HI.X.SX32 R3, R17, R100.reuse, 0x2, P6 ;  /* 0x0000006411037211 */ /* 0x080fe400030f16ff */
[CC--:B------:R-:W-:Y:S01]  /*6090*/  LEA R6, P6, R7.reuse, R99.reuse, 0x2 ;  /* 0x0000006307067211 */ /* 0x0c0fe200078c10ff */
[----:B------:R1:W-:Y:S01]  /*60a0*/  @P3 STG.E [R4.64], R69 ;  /* 0x0000004504003986 */ /* 0x0003e2000c101906 */
[----:B------:R-:W-:Y:S02]  /*60b0*/  ISETP.LT.AND P5, PT, R8, c[0x0][0x17c], !P0 ;  /* 0x00005f0008007a0c */ /* 0x000fe400047a1270 */
[----:B------:R-:W-:Y:S01]  /*60c0*/  LEA.HI.X.SX32 R7, R7, R100, 0x2, P6 ;  /* 0x0000006407077211 */ /* 0x000fe200030f16ff */
[----:B------:R2:W-:Y:S01]  /*60d0*/  @P2 STG.E [R2.64], R65 ;  /* 0x0000004102002986 */ /* 0x0005e2000c101906 */
[----:B------:R-:W-:Y:S01]  /*60e0*/  ISETP.LT.AND P2, PT, R11, c[0x0][0x17c], !P0 ;  /* 0x00005f000b007a0c */ /* 0x000fe20004741270 */
[----:B------:R-:W-:Y:S01]  /*60f0*/  IMAD R11, R16, 0x4, R9 ;  /* 0x00000004100b7824 */ /* 0x000fe200078e0209 */
[----:B------:R-:W-:-:S03]  /*6100*/  LEA R8, P6, R9, R99, 0x2 ;  /* 0x0000006309087211 */ /* 0x000fc600078c10ff */
[C---:B------:R-:W-:Y:S01]  /*6110*/  IMAD R17, R16.reuse, 0x4, R11 ;  /* 0x0000000410117824 */ /* 0x040fe200078e020b */
[-C--:B------:R-:W-:Y:S02]  /*6120*/  LEA.HI.X.SX32 R9, R9, R100.reuse, 0x2, P6 ;  /* 0x0000006409097211 */ /* 0x080fe400030f16ff */
[CC--:B-1----:R-:W-:Y:S01]  /*6130*/  LEA R4, P6, R11.reuse, R99.reuse, 0x2 ;  /* 0x000000630b047211 */ /* 0x0c2fe200078c10ff */
[----:B------:R1:W-:Y:S03]  /*6140*/  @P1 STG.E [R6.64], R61 ;  /* 0x0000003d06001986 */ /* 0x0003e6000c101906 */
[-C--:B------:R-:W-:Y:S01]  /*6150*/  LEA.HI.X.SX32 R5, R11, R100.reuse, 0x2, P6 ;  /* 0x000000640b057211 */ /* 0x080fe200030f16ff */
[C---:B------:R-:W-:Y:S01]  /*6160*/  IMAD R11, R16.reuse, 0x4, R17 ;  /* 0x00000004100b7824 */ /* 0x040fe200078e0211 */
[----:B--2---:R-:W-:Y:S01]  /*6170*/  LEA R2, P6, R17, R99, 0x2 ;  /* 0x0000006311027211 */ /* 0x004fe200078c10ff */
[----:B------:R2:W-:Y:S01]  /*6180*/  @P5 STG.E [R8.64], R57 ;  /* 0x0000003908005986 */ /* 0x0005e2000c101906 */
[----:B------:R-:W-:Y:S01]  /*6190*/  ISETP.LT.AND P5, PT, R13, c[0x0][0x17c], !P0 ;  /* 0x00005f000d007a0c */ /* 0x000fe200047a1270 */
[----:B------:R-:W-:Y:S01]  /*61a0*/  IMAD R13, R16, 0x4, R11 ;  /* 0x00000004100d7824 */ /* 0x000fe200078e020b */
[----:B------:R-:W-:-:S02]  /*61b0*/  LEA.HI.X.SX32 R3, R17, R100, 0x2, P6 ;  /* 0x0000006411037211 */ /* 0x000fc400030f16ff */
[----:B------:R-:W-:Y:S02]  /*61c0*/  ISETP.LT.AND P3, PT, R10, c[0x0][0x17c], !P0 ;  /* 0x00005f000a007a0c */ /* 0x000fe40004761270 */
[----:B-1----:R-:W-:-:S04]  /*61d0*/  LEA R6, P6, R11, R99, 0x2 ;  /* 0x000000630b067211 */ /* 0x002fc800078c10ff */
[-C--:B------:R-:W-:Y:S01]  /*61e0*/  LEA.HI.X.SX32 R7, R11, R100.reuse, 0x2, P6 ;  /* 0x000000640b077211 */ /* 0x080fe200030f16ff */
[----:B------:R-:W-:Y:S01]  /*61f0*/  IMAD R11, R16, 0x4, R13 ;  /* 0x00000004100b7824 */ /* 0x000fe200078e020d */
[CC--:B--2---:R-:W-:Y:S01]  /*6200*/  LEA R8, P6, R13.reuse, R99.reuse, 0x2 ;  /* 0x000000630d087211 */ /* 0x0c4fe200078c10ff */
[----:B------:R1:W-:Y:S01]  /*6210*/  @P4 STG.E [R4.64], R53 ;  /* 0x0000003504004986 */ /* 0x0003e2000c101906 */
[----:B------:R-:W-:Y:S02]  /*6220*/  ISETP.LT.AND P1, PT, R12, c[0x0][0x17c], !P0 ;  /* 0x00005f000c007a0c */ /* 0x000fe40004721270 */
[----:B------:R-:W-:Y:S01]  /*6230*/  LEA.HI.X.SX32 R9, R13, R100, 0x2, P6 ;  /* 0x000000640d097211 */ /* 0x000fe200030f16ff */
[----:B------:R-:W-:Y:S01]  /*6240*/  IMAD R13, R16, 0x4, R11 ;  /* 0x00000004100d7824 */ /* 0x000fe200078e020b */
[----:B------:R2:W-:Y:S01]  /*6250*/  @P3 STG.E [R2.64], R73 ;  /* 0x0000004902003986 */ /* 0x0005e2000c101906 */
        /* <DEDUP_REMOVED lines=101> */
[C---:B------:R-:W-:Y:S01]  /*68b0*/  IMAD R11, R16.reuse, 0x4, R13 ;  /* 0x00000004100b7824 */ /* 0x040fe200078e020d */
[-C--:B--2---:R-:W-:Y:S01]  /*68c0*/  LEA R2, P6, R13, R99.reuse, 0x2 ;  /* 0x000000630d027211 */ /* 0x084fe200078c10ff */
[----:B------:R1:W-:Y:S01]  /*68d0*/  @P2 STG.E [R6.64], R19 ;  /* 0x0000001306002986 */ /* 0x0003e2000c101906 */
[----:B------:R-:W-:Y:S02]  /*68e0*/  ISETP.LT.AND P5, PT, R111, c[0x0][0x17c], !P0 ;  /* 0x00005f006f007a0c */ /* 0x000fe400047a1270 */
[----:B------:R-:W-:Y:S01]  /*68f0*/  LEA.HI.X.SX32 R3, R13, R100, 0x2, P6 ;  /* 0x000000640d037211 */ /* 0x000fe200030f16ff */
[----:B------:R-:W-:Y:S01]  /*6900*/  IMAD R13, R16, 0x4, R11 ;  /* 0x00000004100d7824 */ /* 0x000fe200078e020b */
[----:B------:R2:W-:Y:S01]  /*6910*/  @P1 STG.E [R8.64], R35 ;  /* 0x0000002308001986 */ /* 0x0005e2000c101906 */
[----:B------:R-:W-:Y:S02]  /*6920*/  ISETP.LT.AND P4, PT, R112, c[0x0][0x17c], !P0 ;  /* 0x00005f0070007a0c */ /* 0x000fe40004781270 */
[----:B-1----:R-:W-:-:S02]  /*6930*/  LEA R6, P6, R11, R99, 0x2 ;  /* 0x000000630b067211 */ /* 0x002fc400078c10ff */
[----:B------:R-:W-:Y:S02]  /*6940*/  ISETP.LT.AND P3, PT, R113, c[0x0][0x17c], !P0 ;  /* 0x00005f0071007a0c */ /* 0x000fe40004761270 */
[-C--:B------:R-:W-:Y:S01]  /*6950*/  LEA.HI.X.SX32 R7, R11, R100.reuse, 0x2, P6 ;  /* 0x000000640b077211 */ /* 0x080fe200030f16ff */
[----:B------:R-:W-:Y:S01]  /*6960*/  IMAD R11, R16, 0x4, R13 ;  /* 0x00000004100b7824 */ /* 0x000fe200078e020d */
[-C--:B--2---:R-:W-:Y:S02]  /*6970*/  LEA R8, P6, R13, R99.reuse, 0x2 ;  /* 0x000000630d087211 */ /* 0x084fe400078c10ff */
[----:B------:R-:W-:Y:S02]  /*6980*/  ISETP.LT.AND P2, PT, R115, c[0x0][0x17c], !P0 ;  /* 0x00005f0073007a0c */ /* 0x000fe40004741270 */
[----:B------:R-:W-:Y:S02]  /*6990*/  ISETP.LT.AND P1, PT, R116, c[0x0][0x17c], !P0 ;  /* 0x00005f0074007a0c */ /* 0x000fe40004721270 */
[----:B------:R-:W-:Y:S01]  /*69a0*/  LEA.HI.X.SX32 R9, R13, R100, 0x2, P6 ;  /* 0x000000640d097211 */ /* 0x000fe200030f16ff */
[C---:B------:R-:W-:Y:S01]  /*69b0*/  IMAD R13, R16.reuse, 0x4, R11 ;  /* 0x00000004100d7824 */ /* 0x040fe200078e020b */
[----:B------:R1:W-:Y:S03]  /*69c0*/  @P5 STG.E [R4.64], R51 ;  /* 0x0000003304005986 */ /* 0x0003e6000c101906 */
[----:B------:R-:W-:Y:S01]  /*69d0*/  IMAD R15, R16, 0x4, R13 ;  /* 0x00000004100f7824 */ /* 0x000fe200078e020d */
[----:B------:R-:W-:Y:S01]  /*69e0*/  @P4 STG.E [R2.64], R47 ;  /* 0x0000002f02004986 */ /* 0x000fe2000c101906 */
[----:B-1----:R-:W-:-:S03]  /*69f0*/  LEA R4, P6, R11, R99, 0x2 ;  /* 0x000000630b047211 */ /* 0x002fc600078c10ff */
[----:B------:R1:W-:Y:S01]  /*6a00*/  @P3 STG.E [R6.64], R43 ;  /* 0x0000002b06003986 */ /* 0x0003e2000c101906 */
[----:B------:R-:W-:Y:S01]  /*6a10*/  LEA.HI.X.SX32 R5, R11, R100, 0x2, P6 ;  /* 0x000000640b057211 */ /* 0x000fe200030f16ff */
[C---:B------:R-:W-:Y:S02]  /*6a20*/  IMAD R11, R16.reuse, 0x4, R15 ;  /* 0x00000004100b7824 */ /* 0x040fe400078e020f */
[----:B------:R2:W-:Y:S02]  /*6a30*/  @P2 STG.E [R8.64], R39 ;  /* 0x0000002708002986 */ /* 0x0005e4000c101906 */
[----:B------:R-:W-:Y:S02]  /*6a40*/  IMAD R17, R16, 0x4, R11 ;  /* 0x0000000410117824 */ /* 0x000fe400078e020b */
[----:B------:R3:W-:Y:S01]  /*6a50*/  @P1 STG.E [R4.64], R71 ;  /* 0x0000004704001986 */ /* 0x0007e2000c101906 */
[-C--:B-1----:R-:W-:Y:S02]  /*6a60*/  LEA R6, P1, R15, R99.reuse, 0x2 ;  /* 0x000000630f067211 */ /* 0x082fe400078210ff */
[----:B------:R-:W-:-:S02]  /*6a70*/  LEA R2, P6, R13, R99, 0x2 ;  /* 0x000000630d027211 */ /* 0x000fc400078c10ff */
[-C--:B------:R-:W-:Y:S02]  /*6a80*/  LEA.HI.X.SX32 R7, R15, R100.reuse, 0x2, P1 ;  /* 0x000000640f077211 */ /* 0x080fe400008f16ff */
[----:B--2---:R-:W-:Y:S02]  /*6a90*/  LEA R8, P1, R17, R99, 0x2 ;  /* 0x0000006311087211 */ /* 0x004fe400078210ff */
[----:B------:R-:W-:Y:S02]  /*6aa0*/  ISETP.LT.AND P5, PT, R117, c[0x0][0x17c], !P0 ;  /* 0x00005f0075007a0c */ /* 0x000fe400047a1270 */
[----:B------:R-:W-:Y:S02]  /*6ab0*/  ISETP.LT.AND P4, PT, R118, c[0x0][0x17c], !P0 ;  /* 0x00005f0076007a0c */ /* 0x000fe40004781270 */
[----:B------:R-:W-:Y:S02]  /*6ac0*/  ISETP.LT.AND P3, PT, R119, c[0x0][0x17c], !P0 ;  /* 0x00005f0077007a0c */ /* 0x000fe40004761270 */
[----:B------:R-:W-:Y:S01]  /*6ad0*/  LEA.HI.X.SX32 R3, R13, R100, 0x2, P6 ;  /* 0x000000640d037211 */ /* 0x000fe200030f16ff */
[----:B------:R-:W-:Y:S01]  /*6ae0*/  IMAD R13, R16, 0x4, R17 ;  /* 0x00000004100d7824 */ /* 0x000fe200078e0211 */
[----:B------:R-:W-:-:S02]  /*6af0*/  ISETP.LT.AND P2, PT, R120, c[0x0][0x17c], !P0 ;  /* 0x00005f0078007a0c */ /* 0x000fc40004741270 */
[-C--:B------:R-:W-:Y:S02]  /*6b00*/  LEA R10, P6, R11, R99.reuse, 0x2 ;  /* 0x000000630b0a7211 */ /* 0x080fe400078c10ff */
[-C--:B------:R-:W-:Y:S02]  /*6b10*/  LEA.HI.X.SX32 R9, R17, R100.reuse, 0x2, P1 ;  /* 0x0000006411097211 */ /* 0x080fe400008f16ff */
[----:B------:R-:W-:Y:S02]  /*6b20*/  ISETP.LT.AND P1, PT, R121, c[0x0][0x17c], !P0 ;  /* 0x00005f0079007a0c */ /* 0x000fe40004721270 */
[----:B------:R-:W-:Y:S02]  /*6b30*/  ISETP.LT.AND P0, PT, R114, c[0x0][0x17c], !P0 ;  /* 0x00005f0072007a0c */ /* 0x000fe40004701270 */
[-C--:B------:R-:W-:Y:S02]  /*6b40*/  LEA.HI.X.SX32 R11, R11, R100.reuse, 0x2, P6 ;  /* 0x000000640b0b7211 */ /* 0x080fe400030f16ff */
[C---:B------:R-:W-:Y:S01]  /*6b50*/  LEA R12, P6, R13.reuse, R99, 0x2 ;  /* 0x000000630d0c7211 */ /* 0x040fe200078c10ff */
[----:B------:R-:W-:Y:S01]  /*6b60*/  IMAD R16, R16, 0x4, R13 ;  /* 0x0000000410107824 */ /* 0x000fe200078e020d */
[----:B------:R1:W-:Y:S02]  /*6b70*/  @P5 STG.E [R2.64], R67 ;  /* 0x0000004302005986 */ /* 0x0003e4000c101906 */
[----:B------:R-:W-:-:S02]  /*6b80*/  LEA.HI.X.SX32 R13, R13, R100, 0x2, P6 ;  /* 0x000000640d0d7211 */ /* 0x000fc400030f16ff */
[----:B------:R1:W-:Y:S01]  /*6b90*/  @P4 STG.E [R6.64], R63 ;  /* 0x0000003f06004986 */ /* 0x0003e2000c101906 */
[----:B---3--:R-:W-:-:S03]  /*6ba0*/  LEA R4, P6, R16, R99, 0x2 ;  /* 0x0000006310047211 */ /* 0x008fc600078c10ff */
[----:B------:R1:W-:Y:S04]  /*6bb0*/  @P3 STG.E [R10.64], R59 ;  /* 0x0000003b0a003986 */ /* 0x0003e8000c101906 */
[----:B------:R1:W-:Y:S01]  /*6bc0*/  @P2 STG.E [R8.64], R55 ;  /* 0x0000003708002986 */ /* 0x0003e2000c101906 */
[----:B------:R-:W-:-:S03]  /*6bd0*/  LEA.HI.X.SX32 R5, R16, R100, 0x2, P6 ;  /* 0x0000006410057211 */ /* 0x000fc600030f16ff */
[----:B------:R1:W-:Y:S01]  /*6be0*/  @P1 STG.E [R12.64], R75 ;  /* 0x0000004b0c001986 */ /* 0x0003e2000c101906 */
[----:B------:R-:W-:Y:S05]  /*6bf0*/  @!P0 EXIT ;  /* 0x000000000000894d */ /* 0x000fea0003800000 */
[----:B------:R-:W-:Y:S01]  /*6c00*/  STG.E [R4.64], R79 ;  /* 0x0000004f04007986 */ /* 0x000fe2000c101906 */
[----:B------:R-:W-:Y:S05]  /*6c10*/  EXIT ;  /* 0x000000000000794d */ /* 0x000fea0003800000 */
.L_x_2:
[----:B------:R-:W-:-:S00]  /*6c20*/  BRA `(.L_x_2) ;  /* 0xfffffff000007947 */ /* 0x000fc0000383ffff */
[----:B------:R-:W-:-:S00]  /*6c30*/  NOP ;  /* 0x0000000000007918 */ /* 0x000fc00000000000 */
        /* <DEDUP_REMOVED lines=12> */
.L_x_3:


//--------------------- .nv.shared.matmul_kernel  --------------------------
	.section	.nv.shared.matmul_kernel,"aw",@nobits
	.sectionflags	@""
	.align	16
